//
// Generated by NVIDIA NVVM Compiler
//
// Compiler Build ID: CL-36424714
// Cuda compilation tools, release 13.0, V13.0.88
// Based on NVVM 20.0.0
//

.version 9.0
.target sm_100
.address_size 64

	// .globl	update_weights_f32
.extern .shared .align 16 .b8 sdata[];

.visible .entry update_weights_f32(
	.param .u64 .ptr .align 1 update_weights_f32_param_0,
	.param .u64 .ptr .align 1 update_weights_f32_param_1,
	.param .f32 update_weights_f32_param_2,
	.param .u32 update_weights_f32_param_3
)
{
	.reg .pred 	%p<2>;
	.reg .b32 	%r<6>;
	.reg .b32 	%f<6>;
	.reg .b64 	%rd<8>;

	ld.param.u64 	%rd1, [update_weights_f32_param_0];
	ld.param.u64 	%rd2, [update_weights_f32_param_1];
	ld.param.f32 	%f1, [update_weights_f32_param_2];
	ld.param.u32 	%r2, [update_weights_f32_param_3];
	mov.u32 	%r3, %ctaid.x;
	mov.u32 	%r4, %ntid.x;
	mov.u32 	%r5, %tid.x;
	mad.lo.s32 	%r1, %r3, %r4, %r5;
	setp.ge.s32 	%p1, %r1, %r2;
	@%p1 bra 	$L__BB0_2;
	cvta.to.global.u64 	%rd3, %rd2;
	cvta.to.global.u64 	%rd4, %rd1;
	mul.wide.s32 	%rd5, %r1, 4;
	add.s64 	%rd6, %rd3, %rd5;
	ld.global.f32 	%f2, [%rd6];
	mul.f32 	%f3, %f1, %f2;
	add.s64 	%rd7, %rd4, %rd5;
	ld.global.f32 	%f4, [%rd7];
	sub.f32 	%f5, %f4, %f3;
	st.global.f32 	[%rd7], %f5;
$L__BB0_2:
	ret;

}
	// .globl	add_f32
.visible .entry add_f32(
	.param .u64 .ptr .align 1 add_f32_param_0,
	.param .u64 .ptr .align 1 add_f32_param_1,
	.param .u64 .ptr .align 1 add_f32_param_2,
	.param .u32 add_f32_param_3
)
{
	.reg .pred 	%p<2>;
	.reg .b32 	%r<6>;
	.reg .b32 	%f<4>;
	.reg .b64 	%rd<11>;

	ld.param.u64 	%rd1, [add_f32_param_0];
	ld.param.u64 	%rd2, [add_f32_param_1];
	ld.param.u64 	%rd3, [add_f32_param_2];
	ld.param.u32 	%r2, [add_f32_param_3];
	mov.u32 	%r3, %ctaid.x;
	mov.u32 	%r4, %ntid.x;
	mov.u32 	%r5, %tid.x;
	mad.lo.s32 	%r1, %r3, %r4, %r5;
	setp.ge.s32 	%p1, %r1, %r2;
	@%p1 bra 	$L__BB1_2;
	cvta.to.global.u64 	%rd4, %rd1;
	cvta.to.global.u64 	%rd5, %rd2;
	cvta.to.global.u64 	%rd6, %rd3;
	mul.wide.s32 	%rd7, %r1, 4;
	add.s64 	%rd8, %rd4, %rd7;
	ld.global.f32 	%f1, [%rd8];
	add.s64 	%rd9, %rd5, %rd7;
	ld.global.f32 	%f2, [%rd9];
	add.f32 	%f3, %f1, %f2;
	add.s64 	%rd10, %rd6, %rd7;
	st.global.f32 	[%rd10], %f3;
$L__BB1_2:
	ret;

}
	// .globl	mul_f32
.visible .entry mul_f32(
	.param .u64 .ptr .align 1 mul_f32_param_0,
	.param .u64 .ptr .align 1 mul_f32_param_1,
	.param .u64 .ptr .align 1 mul_f32_param_2,
	.param .u32 mul_f32_param_3
)
{
	.reg .pred 	%p<2>;
	.reg .b32 	%r<6>;
	.reg .b32 	%f<4>;
	.reg .b64 	%rd<11>;

	ld.param.u64 	%rd1, [mul_f32_param_0];
	ld.param.u64 	%rd2, [mul_f32_param_1];
	ld.param.u64 	%rd3, [mul_f32_param_2];
	ld.param.u32 	%r2, [mul_f32_param_3];
	mov.u32 	%r3, %ctaid.x;
	mov.u32 	%r4, %ntid.x;
	mov.u32 	%r5, %tid.x;
	mad.lo.s32 	%r1, %r3, %r4, %r5;
	setp.ge.s32 	%p1, %r1, %r2;
	@%p1 bra 	$L__BB2_2;
	cvta.to.global.u64 	%rd4, %rd1;
	cvta.to.global.u64 	%rd5, %rd2;
	cvta.to.global.u64 	%rd6, %rd3;
	mul.wide.s32 	%rd7, %r1, 4;
	add.s64 	%rd8, %rd4, %rd7;
	ld.global.f32 	%f1, [%rd8];
	add.s64 	%rd9, %rd5, %rd7;
	ld.global.f32 	%f2, [%rd9];
	mul.f32 	%f3, %f1, %f2;
	add.s64 	%rd10, %rd6, %rd7;
	st.global.f32 	[%rd10], %f3;
$L__BB2_2:
	ret;

}
	// .globl	mul_scalar_f32
.visible .entry mul_scalar_f32(
	.param .u64 .ptr .align 1 mul_scalar_f32_param_0,
	.param .f32 mul_scalar_f32_param_1,
	.param .u64 .ptr .align 1 mul_scalar_f32_param_2,
	.param .u32 mul_scalar_f32_param_3
)
{
	.reg .pred 	%p<2>;
	.reg .b32 	%r<6>;
	.reg .b32 	%f<4>;
	.reg .b64 	%rd<8>;

	ld.param.u64 	%rd1, [mul_scalar_f32_param_0];
	ld.param.f32 	%f1, [mul_scalar_f32_param_1];
	ld.param.u64 	%rd2, [mul_scalar_f32_param_2];
	ld.param.u32 	%r2, [mul_scalar_f32_param_3];
	mov.u32 	%r3, %ctaid.x;
	mov.u32 	%r4, %ntid.x;
	mov.u32 	%r5, %tid.x;
	mad.lo.s32 	%r1, %r3, %r4, %r5;
	setp.ge.s32 	%p1, %r1, %r2;
	@%p1 bra 	$L__BB3_2;
	cvta.to.global.u64 	%rd3, %rd1;
	cvta.to.global.u64 	%rd4, %rd2;
	mul.wide.s32 	%rd5, %r1, 4;
	add.s64 	%rd6, %rd3, %rd5;
	ld.global.f32 	%f2, [%rd6];
	mul.f32 	%f3, %f1, %f2;
	add.s64 	%rd7, %rd4, %rd5;
	st.global.f32 	[%rd7], %f3;
$L__BB3_2:
	ret;

}
	// .globl	relu_f32
.visible .entry relu_f32(
	.param .u64 .ptr .align 1 relu_f32_param_0,
	.param .u64 .ptr .align 1 relu_f32_param_1,
	.param .u32 relu_f32_param_2
)
{
	.reg .pred 	%p<2>;
	.reg .b32 	%r<6>;
	.reg .b32 	%f<3>;
	.reg .b64 	%rd<8>;

	ld.param.u64 	%rd1, [relu_f32_param_0];
	ld.param.u64 	%rd2, [relu_f32_param_1];
	ld.param.u32 	%r2, [relu_f32_param_2];
	mov.u32 	%r3, %ctaid.x;
	mov.u32 	%r4, %ntid.x;
	mov.u32 	%r5, %tid.x;
	mad.lo.s32 	%r1, %r3, %r4, %r5;
	setp.ge.s32 	%p1, %r1, %r2;
	@%p1 bra 	$L__BB4_2;
	cvta.to.global.u64 	%rd3, %rd1;
	cvta.to.global.u64 	%rd4, %rd2;
	mul.wide.s32 	%rd5, %r1, 4;
	add.s64 	%rd6, %rd3, %rd5;
	ld.global.f32 	%f1, [%rd6];
	max.f32 	%f2, %f1, 0f00000000;
	add.s64 	%rd7, %rd4, %rd5;
	st.global.f32 	[%rd7], %f2;
$L__BB4_2:
	ret;

}
	// .globl	relu_backward_f32
.visible .entry relu_backward_f32(
	.param .u64 .ptr .align 1 relu_backward_f32_param_0,
	.param .u64 .ptr .align 1 relu_backward_f32_param_1,
	.param .u64 .ptr .align 1 relu_backward_f32_param_2,
	.param .u32 relu_backward_f32_param_3
)
{
	.reg .pred 	%p<3>;
	.reg .b32 	%r<6>;
	.reg .b32 	%f<6>;
	.reg .b64 	%rd<13>;

	ld.param.u64 	%rd1, [relu_backward_f32_param_0];
	ld.param.u64 	%rd2, [relu_backward_f32_param_1];
	ld.param.u64 	%rd3, [relu_backward_f32_param_2];
	ld.param.u32 	%r2, [relu_backward_f32_param_3];
	mov.u32 	%r3, %ctaid.x;
	mov.u32 	%r4, %ntid.x;
	mov.u32 	%r5, %tid.x;
	mad.lo.s32 	%r1, %r3, %r4, %r5;
	setp.ge.s32 	%p1, %r1, %r2;
	@%p1 bra 	$L__BB5_4;
	cvta.to.global.u64 	%rd4, %rd2;
	mul.wide.s32 	%rd5, %r1, 4;
	add.s64 	%rd6, %rd4, %rd5;
	ld.global.f32 	%f4, [%rd6];
	setp.leu.f32 	%p2, %f4, 0f00000000;
	mov.f32 	%f5, 0f00000000;
	@%p2 bra 	$L__BB5_3;
	cvta.to.global.u64 	%rd7, %rd1;
	add.s64 	%rd9, %rd7, %rd5;
	ld.global.f32 	%f5, [%rd9];
$L__BB5_3:
	cvta.to.global.u64 	%rd10, %rd3;
	add.s64 	%rd12, %rd10, %rd5;
	st.global.f32 	[%rd12], %f5;
$L__BB5_4:
	ret;

}
	// .globl	mse_loss_f32
.visible .entry mse_loss_f32(
	.param .u64 .ptr .align 1 mse_loss_f32_param_0,
	.param .u64 .ptr .align 1 mse_loss_f32_param_1,
	.param .u64 .ptr .align 1 mse_loss_f32_param_2,
	.param .u32 mse_loss_f32_param_3
)
{
	.reg .pred 	%p<6>;
	.reg .b32 	%r<14>;
	.reg .b32 	%f<15>;
	.reg .b64 	%rd<10>;

	ld.param.u64 	%rd1, [mse_loss_f32_param_0];
	ld.param.u64 	%rd2, [mse_loss_f32_param_1];
	ld.param.u64 	%rd3, [mse_loss_f32_param_2];
	ld.param.u32 	%r7, [mse_loss_f32_param_3];
	mov.u32 	%r8, %ctaid.x;
	mov.u32 	%r13, %ntid.x;
	mov.u32 	%r2, %tid.x;
	mad.lo.s32 	%r3, %r8, %r13, %r2;
	setp.ge.s32 	%p1, %r3, %r7;
	mov.f32 	%f14, 0f00000000;
	@%p1 bra 	$L__BB6_2;
	cvta.to.global.u64 	%rd4, %rd1;
	cvta.to.global.u64 	%rd5, %rd2;
	mul.wide.s32 	%rd6, %r3, 4;
	add.s64 	%rd7, %rd4, %rd6;
	ld.global.f32 	%f4, [%rd7];
	add.s64 	%rd8, %rd5, %rd6;
	ld.global.f32 	%f5, [%rd8];
	sub.f32 	%f6, %f4, %f5;
	mul.f32 	%f14, %f6, %f6;
$L__BB6_2:
	shl.b32 	%r9, %r2, 2;
	mov.u32 	%r10, sdata;
	add.s32 	%r4, %r10, %r9;
	st.shared.f32 	[%r4], %f14;
	bar.sync 	0;
	setp.lt.u32 	%p2, %r13, 2;
	@%p2 bra 	$L__BB6_6;
$L__BB6_3:
	shr.u32 	%r6, %r13, 1;
	setp.ge.u32 	%p3, %r2, %r6;
	@%p3 bra 	$L__BB6_5;
	shl.b32 	%r11, %r6, 2;
	add.s32 	%r12, %r4, %r11;
	ld.shared.f32 	%f7, [%r12];
	ld.shared.f32 	%f8, [%r4];
	add.f32 	%f9, %f7, %f8;
	st.shared.f32 	[%r4], %f9;
$L__BB6_5:
	bar.sync 	0;
	setp.gt.u32 	%p4, %r13, 3;
	mov.u32 	%r13, %r6;
	@%p4 bra 	$L__BB6_3;
$L__BB6_6:
	setp.ne.s32 	%p5, %r2, 0;
	@%p5 bra 	$L__BB6_8;
	ld.shared.f32 	%f10, [sdata];
	cvt.rn.f32.s32 	%f11, %r7;
	div.rn.f32 	%f12, %f10, %f11;
	cvta.to.global.u64 	%rd9, %rd3;
	atom.global.add.f32 	%f13, [%rd9], %f12;
$L__BB6_8:
	ret;

}
	// .globl	mse_backward_f32
.visible .entry mse_backward_f32(
	.param .u64 .ptr .align 1 mse_backward_f32_param_0,
	.param .u64 .ptr .align 1 mse_backward_f32_param_1,
	.param .u64 .ptr .align 1 mse_backward_f32_param_2,
	.param .u32 mse_backward_f32_param_3
)
{
	.reg .pred 	%p<2>;
	.reg .b32 	%r<6>;
	.reg .b32 	%f<7>;
	.reg .b64 	%rd<11>;

	ld.param.u64 	%rd1, [mse_backward_f32_param_0];
	ld.param.u64 	%rd2, [mse_backward_f32_param_1];
	ld.param.u64 	%rd3, [mse_backward_f32_param_2];
	ld.param.u32 	%r2, [mse_backward_f32_param_3];
	mov.u32 	%r3, %ctaid.x;
	mov.u32 	%r4, %ntid.x;
	mov.u32 	%r5, %tid.x;
	mad.lo.s32 	%r1, %r3, %r4, %r5;
	setp.ge.s32 	%p1, %r1, %r2;
	@%p1 bra 	$L__BB7_2;
	cvta.to.global.u64 	%rd4, %rd1;
	cvta.to.global.u64 	%rd5, %rd2;
	cvta.to.global.u64 	%rd6, %rd3;
	mul.wide.s32 	%rd7, %r1, 4;
	add.s64 	%rd8, %rd4, %rd7;
	ld.global.f32 	%f1, [%rd8];
	add.s64 	%rd9, %rd5, %rd7;
	ld.global.f32 	%f2, [%rd9];
	sub.f32 	%f3, %f1, %f2;
	add.f32 	%f4, %f3, %f3;
	cvt.rn.f32.s32 	%f5, %r2;
	div.rn.f32 	%f6, %f4, %f5;
	add.s64 	%rd10, %rd6, %rd7;
	st.global.f32 	[%rd10], %f6;
$L__BB7_2:
	ret;

}
	// .globl	fill_f32
.visible .entry fill_f32(
	.param .u64 .ptr .align 1 fill_f32_param_0,
	.param .f32 fill_f32_param_1,
	.param .u32 fill_f32_param_2
)
{
	.reg .pred 	%p<2>;
	.reg .b32 	%r<6>;
	.reg .b32 	%f<2>;
	.reg .b64 	%rd<5>;

	ld.param.u64 	%rd1, [fill_f32_param_0];
	ld.param.f32 	%f1, [fill_f32_param_1];
	ld.param.u32 	%r2, [fill_f32_param_2];
	mov.u32 	%r3, %ctaid.x;
	mov.u32 	%r4, %ntid.x;
	mov.u32 	%r5, %tid.x;
	mad.lo.s32 	%r1, %r3, %r4, %r5;
	setp.ge.s32 	%p1, %r1, %r2;
	@%p1 bra 	$L__BB8_2;
	cvta.to.global.u64 	%rd2, %rd1;
	mul.wide.s32 	%rd3, %r1, 4;
	add.s64 	%rd4, %rd2, %rd3;
	st.global.f32 	[%rd4], %f1;
$L__BB8_2:
	ret;

}
	// .globl	copy_f32
.visible .entry copy_f32(
	.param .u64 .ptr .align 1 copy_f32_param_0,
	.param .u64 .ptr .align 1 copy_f32_param_1,
	.param .u32 copy_f32_param_2
)
{
	.reg .pred 	%p<2>;
	.reg .b32 	%r<6>;
	.reg .b32 	%f<2>;
	.reg .b64 	%rd<8>;

	ld.param.u64 	%rd1, [copy_f32_param_0];
	ld.param.u64 	%rd2, [copy_f32_param_1];
	ld.param.u32 	%r2, [copy_f32_param_2];
	mov.u32 	%r3, %ctaid.x;
	mov.u32 	%r4, %ntid.x;
	mov.u32 	%r5, %tid.x;
	mad.lo.s32 	%r1, %r3, %r4, %r5;
	setp.ge.s32 	%p1, %r1, %r2;
	@%p1 bra 	$L__BB9_2;
	cvta.to.global.u64 	%rd3, %rd1;
	cvta.to.global.u64 	%rd4, %rd2;
	mul.wide.s32 	%rd5, %r1, 4;
	add.s64 	%rd6, %rd3, %rd5;
	ld.global.f32 	%f1, [%rd6];
	add.s64 	%rd7, %rd4, %rd5;
	st.global.f32 	[%rd7], %f1;
$L__BB9_2:
	ret;

}


// ===== COMPILED SASS (sm_100) =====

	.target	sm_100

	.elftype	@"ET_EXEC"


//--------------------- .note.nv.tkinfo           --------------------------
	.section	.note.nv.tkinfo,"",@"SHT_NOTE"
	.sectionflags	@"SHF_NOTE_NV_TKINFO"
	.tkinfo
        /*0018*/ 	.word	0x00000002
        /*0030*/ 	.string	""
        /*0030*/ 	.string	"ptxas"
        /*0030*/ 	.string	"Cuda compilation tools, release 13.0, V13.0.88"
        /*0030*/ 	.string	"Build cuda_13.0.r13.0/compiler.36424714_0"
        /*0030*/ 	.string	"-arch sm_100 -m 64 "



//--------------------- .note.nv.cuinfo           --------------------------
	.section	.note.nv.cuinfo,"",@"SHT_NOTE"
	.sectionflags	@"SHF_NOTE_NV_CUINFO"
        /*0018*/ 	.short	0x0002
        /*001a*/ 	.short	0x0064
        /*001c*/ 	.short	0x0082
	.zero		2


//--------------------- .nv.info                  --------------------------
	.section	.nv.info,"",@"SHT_CUDA_INFO"
	.align	4


	//----- nvinfo : EIATTR_REGCOUNT
	.align		4
        /*0000*/ 	.byte	0x04, 0x2f
        /*0002*/ 	.short	(.L_1 - .L_0)
	.align		4
.L_0:
        /*0004*/ 	.word	index@(update_weights_f32)
        /*0008*/ 	.word	0x0000000a


	//----- nvinfo : EIATTR_FRAME_SIZE
	.align		4
.L_1:
        /*000c*/ 	.byte	0x04, 0x11
        /*000e*/ 	.short	(.L_3 - .L_2)
	.align		4
.L_2:
        /*0010*/ 	.word	index@(update_weights_f32)
        /*0014*/ 	.word	0x00000000


	//----- nvinfo : EIATTR_REGCOUNT
	.align		4
.L_3:
        /*0018*/ 	.byte	0x04, 0x2f
        /*001a*/ 	.short	(.L_5 - .L_4)
	.align		4
.L_4:
        /*001c*/ 	.word	index@(add_f32)
        /*0020*/ 	.word	0x0000000c


	//----- nvinfo : EIATTR_FRAME_SIZE
	.align		4
.L_5:
        /*0024*/ 	.byte	0x04, 0x11
        /*0026*/ 	.short	(.L_7 - .L_6)
	.align		4
.L_6:
        /*0028*/ 	.word	index@(add_f32)
        /*002c*/ 	.word	0x00000000


	//----- nvinfo : EIATTR_REGCOUNT
	.align		4
.L_7:
        /*0030*/ 	.byte	0x04, 0x2f
        /*0032*/ 	.short	(.L_9 - .L_8)
	.align		4
.L_8:
        /*0034*/ 	.word	index@(mul_f32)
        /*0038*/ 	.word	0x0000000c


	//----- nvinfo : EIATTR_FRAME_SIZE
	.align		4
.L_9:
        /*003c*/ 	.byte	0x04, 0x11
        /*003e*/ 	.short	(.L_11 - .L_10)
	.align		4
.L_10:
        /*0040*/ 	.word	index@(mul_f32)
        /*0044*/ 	.word	0x00000000


	//----- nvinfo : EIATTR_REGCOUNT
	.align		4
.L_11:
        /*0048*/ 	.byte	0x04, 0x2f
        /*004a*/ 	.short	(.L_13 - .L_12)
	.align		4
.L_12:
        /*004c*/ 	.word	index@(mul_scalar_f32)
        /*0050*/ 	.word	0x0000000a


	//----- nvinfo : EIATTR_FRAME_SIZE
	.align		4
.L_13:
        /*0054*/ 	.byte	0x04, 0x11
        /*0056*/ 	.short	(.L_15 - .L_14)
	.align		4
.L_14:
        /*0058*/ 	.word	index@(mul_scalar_f32)
        /*005c*/ 	.word	0x00000000


	//----- nvinfo : EIATTR_REGCOUNT
	.align		4
.L_15:
        /*0060*/ 	.byte	0x04, 0x2f
        /*0062*/ 	.short	(.L_17 - .L_16)
	.align		4
.L_16:
        /*0064*/ 	.word	index@(relu_f32)
        /*0068*/ 	.word	0x0000000a


	//----- nvinfo : EIATTR_FRAME_SIZE
	.align		4
.L_17:
        /*006c*/ 	.byte	0x04, 0x11
        /*006e*/ 	.short	(.L_19 - .L_18)
	.align		4
.L_18:
        /*0070*/ 	.word	index@(relu_f32)
        /*0074*/ 	.word	0x00000000


	//----- nvinfo : EIATTR_REGCOUNT
	.align		4
.L_19:
        /*0078*/ 	.byte	0x04, 0x2f
        /*007a*/ 	.short	(.L_21 - .L_20)
	.align		4
.L_20:
        /*007c*/ 	.word	index@(relu_backward_f32)
        /*0080*/ 	.word	0x0000000c


	//----- nvinfo : EIATTR_FRAME_SIZE
	.align		4
.L_21:
        /*0084*/ 	.byte	0x04, 0x11
        /*0086*/ 	.short	(.L_23 - .L_22)
	.align		4
.L_22:
        /*0088*/ 	.word	index@(relu_backward_f32)
        /*008c*/ 	.word	0x00000000


	//----- nvinfo : EIATTR_REGCOUNT
	.align		4
.L_23:
        /*0090*/ 	.byte	0x04, 0x2f
        /*0092*/ 	.short	(.L_25 - .L_24)
	.align		4
.L_24:
        /*0094*/ 	.word	index@(mse_loss_f32)
        /*0098*/ 	.word	0x0000000e


	//----- nvinfo : EIATTR_FRAME_SIZE
	.align		4
.L_25:
        /*009c*/ 	.byte	0x04, 0x11
        /*009e*/ 	.short	(.L_27 - .L_26)
	.align		4
.L_26:
        /*00a0*/ 	.word	index@($__internal_1_$__cuda_sm3x_div_rn_noftz_f32_slowpath)
        /*00a4*/ 	.word	0x00000000


	//----- nvinfo : EIATTR_FRAME_SIZE
	.align		4
.L_27:
        /*00a8*/ 	.byte	0x04, 0x11
        /*00aa*/ 	.short	(.L_29 - .L_28)
	.align		4
.L_28:
        /*00ac*/ 	.word	index@(mse_loss_f32)
        /*00b0*/ 	.word	0x00000000


	//----- nvinfo : EIATTR_REGCOUNT
	.align		4
.L_29:
        /*00b4*/ 	.byte	0x04, 0x2f
        /*00b6*/ 	.short	(.L_31 - .L_30)
	.align		4
.L_30:
        /*00b8*/ 	.word	index@(mse_backward_f32)
        /*00bc*/ 	.word	0x00000010


	//----- nvinfo : EIATTR_FRAME_SIZE
	.align		4
.L_31:
        /*00c0*/ 	.byte	0x04, 0x11
        /*00c2*/ 	.short	(.L_33 - .L_32)
	.align		4
.L_32:
        /*00c4*/ 	.word	index@($__internal_0_$__cuda_sm3x_div_rn_noftz_f32_slowpath)
        /*00c8*/ 	.word	0x00000000


	//----- nvinfo : EIATTR_FRAME_SIZE
	.align		4
.L_33:
        /*00cc*/ 	.byte	0x04, 0x11
        /*00ce*/ 	.short	(.L_35 - .L_34)
	.align		4
.L_34:
        /*00d0*/ 	.word	index@(mse_backward_f32)
        /*00d4*/ 	.word	0x00000000


	//----- nvinfo : EIATTR_REGCOUNT
	.align		4
.L_35:
        /*00d8*/ 	.byte	0x04, 0x2f
        /*00da*/ 	.short	(.L_37 - .L_36)
	.align		4
.L_36:
        /*00dc*/ 	.word	index@(fill_f32)
        /*00e0*/ 	.word	0x0000000a


	//----- nvinfo : EIATTR_FRAME_SIZE
	.align		4
.L_37:
        /*00e4*/ 	.byte	0x04, 0x11
        /*00e6*/ 	.short	(.L_39 - .L_38)
	.align		4
.L_38:
        /*00e8*/ 	.word	index@(fill_f32)
        /*00ec*/ 	.word	0x00000000


	//----- nvinfo : EIATTR_REGCOUNT
	.align		4
.L_39:
        /*00f0*/ 	.byte	0x04, 0x2f
        /*00f2*/ 	.short	(.L_41 - .L_40)
	.align		4
.L_40:
        /*00f4*/ 	.word	index@(copy_f32)
        /*00f8*/ 	.word	0x0000000a


	//----- nvinfo : EIATTR_FRAME_SIZE
	.align		4
.L_41:
        /*00fc*/ 	.byte	0x04, 0x11
        /*00fe*/ 	.short	(.L_43 - .L_42)
	.align		4
.L_42:
        /*0100*/ 	.word	index@(copy_f32)
        /*0104*/ 	.word	0x00000000


	//----- nvinfo : EIATTR_MIN_STACK_SIZE
	.align		4
.L_43:
        /*0108*/ 	.byte	0x04, 0x12
        /*010a*/ 	.short	(.L_45 - .L_44)
	.align		4
.L_44:
        /*010c*/ 	.word	index@(copy_f32)
        /*0110*/ 	.word	0x00000000


	//----- nvinfo : EIATTR_MIN_STACK_SIZE
	.align		4
.L_45:
        /*0114*/ 	.byte	0x04, 0x12
        /*0116*/ 	.short	(.L_47 - .L_46)
	.align		4
.L_46:
        /*0118*/ 	.word	index@(fill_f32)
        /*011c*/ 	.word	0x00000000


	//----- nvinfo : EIATTR_MIN_STACK_SIZE
	.align		4
.L_47:
        /*0120*/ 	.byte	0x04, 0x12
        /*0122*/ 	.short	(.L_49 - .L_48)
	.align		4
.L_48:
        /*0124*/ 	.word	index@(mse_backward_f32)
        /*0128*/ 	.word	0x00000000


	//----- nvinfo : EIATTR_MIN_STACK_SIZE
	.align		4
.L_49:
        /*012c*/ 	.byte	0x04, 0x12
        /*012e*/ 	.short	(.L_51 - .L_50)
	.align		4
.L_50:
        /*0130*/ 	.word	index@(mse_loss_f32)
        /*0134*/ 	.word	0x00000000


	//----- nvinfo : EIATTR_MIN_STACK_SIZE
	.align		4
.L_51:
        /*0138*/ 	.byte	0x04, 0x12
        /*013a*/ 	.short	(.L_53 - .L_52)
	.align		4
.L_52:
        /*013c*/ 	.word	index@(relu_backward_f32)
        /*0140*/ 	.word	0x00000000


	//----- nvinfo : EIATTR_MIN_STACK_SIZE
	.align		4
.L_53:
        /*0144*/ 	.byte	0x04, 0x12
        /*0146*/ 	.short	(.L_55 - .L_54)
	.align		4
.L_54:
        /*0148*/ 	.word	index@(relu_f32)
        /*014c*/ 	.word	0x00000000


	//----- nvinfo : EIATTR_MIN_STACK_SIZE
	.align		4
.L_55:
        /*0150*/ 	.byte	0x04, 0x12
        /*0152*/ 	.short	(.L_57 - .L_56)
	.align		4
.L_56:
        /*0154*/ 	.word	index@(mul_scalar_f32)
        /*0158*/ 	.word	0x00000000


	//----- nvinfo : EIATTR_MIN_STACK_SIZE
	.align		4
.L_57:
        /*015c*/ 	.byte	0x04, 0x12
        /*015e*/ 	.short	(.L_59 - .L_58)
	.align		4
.L_58:
        /*0160*/ 	.word	index@(mul_f32)
        /*0164*/ 	.word	0x00000000


	//----- nvinfo : EIATTR_MIN_STACK_SIZE
	.align		4
.L_59:
        /*0168*/ 	.byte	0x04, 0x12
        /*016a*/ 	.short	(.L_61 - .L_60)
	.align		4
.L_60:
        /*016c*/ 	.word	index@(add_f32)
        /*0170*/ 	.word	0x00000000


	//----- nvinfo : EIATTR_MIN_STACK_SIZE
	.align		4
.L_61:
        /*0174*/ 	.byte	0x04, 0x12
        /*0176*/ 	.short	(.L_63 - .L_62)
	.align		4
.L_62:
        /*0178*/ 	.word	index@(update_weights_f32)
        /*017c*/ 	.word	0x00000000
.L_63:


//--------------------- .nv.compat                --------------------------
	.section	.nv.compat,"",@"SHT_CUDA_COMPAT_INFO"
	.align	4
        /*0000*/ 	.byte	0x02, 0x09, 0x00, 0x00, 0x02, 0x02, 0x01, 0x00, 0x02, 0x05, 0x05, 0x00, 0x03, 0x07, 0x01, 0x01
        /*0010*/ 	.byte	0x02, 0x03, 0x00, 0x00, 0x02, 0x06, 0x01, 0x00, 0x04, 0x0b, 0x08, 0x00, 0x01, 0x00, 0x00, 0x00
        /*0020*/ 	.byte	0x00, 0x00, 0x00, 0x00


//--------------------- .nv.info.copy_f32         --------------------------
	.section	.nv.info.copy_f32,"",@"SHT_CUDA_INFO"
	.sectionflags	@""
	.align	4


	//----- nvinfo : EIATTR_CUDA_API_VERSION
	.align		4
        /*0000*/ 	.byte	0x04, 0x37
        /*0002*/ 	.short	(.L_65 - .L_64)
.L_64:
        /*0004*/ 	.word	0x00000082


	//----- nvinfo : EIATTR_KPARAM_INFO
	.align		4
.L_65:
        /*0008*/ 	.byte	0x04, 0x17
        /*000a*/ 	.short	(.L_67 - .L_66)
.L_66:
        /*000c*/ 	.word	0x00000000
        /*0010*/ 	.short	0x0002
        /*0012*/ 	.short	0x0010
        /*0014*/ 	.byte	0x00, 0xf0, 0x11, 0x00


	//----- nvinfo : EIATTR_KPARAM_INFO
	.align		4
.L_67:
        /*0018*/ 	.byte	0x04, 0x17
        /*001a*/ 	.short	(.L_69 - .L_68)
.L_68:
        /*001c*/ 	.word	0x00000000
        /*0020*/ 	.short	0x0001
        /*0022*/ 	.short	0x0008
        /*0024*/ 	.byte	0x00, 0xf5, 0x21, 0x00


	//----- nvinfo : EIATTR_KPARAM_INFO
	.align		4
.L_69:
        /*0028*/ 	.byte	0x04, 0x17
        /*002a*/ 	.short	(.L_71 - .L_70)
.L_70:
        /*002c*/ 	.word	0x00000000
        /*0030*/ 	.short	0x0000
        /*0032*/ 	.short	0x0000
        /*0034*/ 	.byte	0x00, 0xf5, 0x21, 0x00


	//----- nvinfo : EIATTR_SPARSE_MMA_MASK
	.align		4
.L_71:
        /*0038*/ 	.byte	0x03, 0x50
        /*003a*/ 	.short	0x0000


	//----- nvinfo : EIATTR_MAXREG_COUNT
	.align		4
        /*003c*/ 	.byte	0x03, 0x1b
        /*003e*/ 	.short	0x00ff


	//----- nvinfo : EIATTR_MERCURY_ISA_VERSION
	.align		4
        /*0040*/ 	.byte	0x03, 0x5f
        /*0042*/ 	.short	0x0101


	//----- nvinfo : EIATTR_VRC_CTA_INIT_COUNT
	.align		4
        /*0044*/ 	.byte	0x02, 0x4a
	.zero		1
	.zero		1


	//----- nvinfo : EIATTR_EXIT_INSTR_OFFSETS
	.align		4
        /*0048*/ 	.byte	0x04, 0x1c
        /*004a*/ 	.short	(.L_73 - .L_72)


	//   ....[0]....
.L_72:
        /*004c*/ 	.word	0x00000070


	//   ....[1]....
        /*0050*/ 	.word	0x000000f0


	//----- nvinfo : EIATTR_CBANK_PARAM_SIZE
	.align		4
.L_73:
        /*0054*/ 	.byte	0x03, 0x19
        /*0056*/ 	.short	0x0014


	//----- nvinfo : EIATTR_PARAM_CBANK
	.align		4
        /*0058*/ 	.byte	0x04, 0x0a
        /*005a*/ 	.short	(.L_75 - .L_74)
	.align		4
.L_74:
        /*005c*/ 	.word	index@(.nv.constant0.copy_f32)
        /*0060*/ 	.short	0x0380
        /*0062*/ 	.short	0x0014


	//----- nvinfo : EIATTR_SW_WAR
	.align		4
.L_75:
        /*0064*/ 	.byte	0x04, 0x36
        /*0066*/ 	.short	(.L_77 - .L_76)
.L_76:
        /*0068*/ 	.word	0x00000008
.L_77:


//--------------------- .nv.info.fill_f32         --------------------------
	.section	.nv.info.fill_f32,"",@"SHT_CUDA_INFO"
	.sectionflags	@""
	.align	4


	//----- nvinfo : EIATTR_CUDA_API_VERSION
	.align		4
        /*0000*/ 	.byte	0x04, 0x37
        /*0002*/ 	.short	(.L_79 - .L_78)
.L_78:
        /*0004*/ 	.word	0x00000082


	//----- nvinfo : EIATTR_KPARAM_INFO
	.align		4
.L_79:
        /*0008*/ 	.byte	0x04, 0x17
        /*000a*/ 	.short	(.L_81 - .L_80)
.L_80:
        /*000c*/ 	.word	0x00000000
        /*0010*/ 	.short	0x0002
        /*0012*/ 	.short	0x000c
        /*0014*/ 	.byte	0x00, 0xf0, 0x11, 0x00


	//----- nvinfo : EIATTR_KPARAM_INFO
	.align		4
.L_81:
        /*0018*/ 	.byte	0x04, 0x17
        /*001a*/ 	.short	(.L_83 - .L_82)
.L_82:
        /*001c*/ 	.word	0x00000000
        /*0020*/ 	.short	0x0001
        /*0022*/ 	.short	0x0008
        /*0024*/ 	.byte	0x00, 0xf0, 0x11, 0x00


	//----- nvinfo : EIATTR_KPARAM_INFO
	.align		4
.L_83:
        /*0028*/ 	.byte	0x04, 0x17
        /*002a*/ 	.short	(.L_85 - .L_84)
.L_84:
        /*002c*/ 	.word	0x00000000
        /*0030*/ 	.short	0x0000
        /*0032*/ 	.short	0x0000
        /*0034*/ 	.byte	0x00, 0xf5, 0x21, 0x00


	//----- nvinfo : EIATTR_SPARSE_MMA_MASK
	.align		4
.L_85:
        /*0038*/ 	.byte	0x03, 0x50
        /*003a*/ 	.short	0x0000


	//----- nvinfo : EIATTR_MAXREG_COUNT
	.align		4
        /*003c*/ 	.byte	0x03, 0x1b
        /*003e*/ 	.short	0x00ff


	//----- nvinfo : EIATTR_MERCURY_ISA_VERSION
	.align		4
        /*0040*/ 	.byte	0x03, 0x5f
        /*0042*/ 	.short	0x0101


	//----- nvinfo : EIATTR_VRC_CTA_INIT_COUNT
	.align		4
        /*0044*/ 	.byte	0x02, 0x4a
	.zero		1
	.zero		1


	//----- nvinfo : EIATTR_EXIT_INSTR_OFFSETS
	.align		4
        /*0048*/ 	.byte	0x04, 0x1c
        /*004a*/ 	.short	(.L_87 - .L_86)


	//   ....[0]....
.L_86:
        /*004c*/ 	.word	0x00000070


	//   ....[1]....
        /*0050*/ 	.word	0x000000d0


	//----- nvinfo : EIATTR_CBANK_PARAM_SIZE
	.align		4
.L_87:
        /*0054*/ 	.byte	0x03, 0x19
        /*0056*/ 	.short	0x0010


	//----- nvinfo : EIATTR_PARAM_CBANK
	.align		4
        /*0058*/ 	.byte	0x04, 0x0a
        /*005a*/ 	.short	(.L_89 - .L_88)
	.align		4
.L_88:
        /*005c*/ 	.word	index@(.nv.constant0.fill_f32)
        /*0060*/ 	.short	0x0380
        /*0062*/ 	.short	0x0010


	//----- nvinfo : EIATTR_SW_WAR
	.align		4
.L_89:
        /*0064*/ 	.byte	0x04, 0x36
        /*0066*/ 	.short	(.L_91 - .L_90)
.L_90:
        /*0068*/ 	.word	0x00000008
.L_91:


//--------------------- .nv.info.mse_backward_f32 --------------------------
	.section	.nv.info.mse_backward_f32,"",@"SHT_CUDA_INFO"
	.sectionflags	@""
	.align	4


	//----- nvinfo : EIATTR_CUDA_API_VERSION
	.align		4
        /*0000*/ 	.byte	0x04, 0x37
        /*0002*/ 	.short	(.L_93 - .L_92)
.L_92:
        /*0004*/ 	.word	0x00000082


	//----- nvinfo : EIATTR_KPARAM_INFO
	.align		4
.L_93:
        /*0008*/ 	.byte	0x04, 0x17
        /*000a*/ 	.short	(.L_95 - .L_94)
.L_94:
        /*000c*/ 	.word	0x00000000
        /*0010*/ 	.short	0x0003
        /*0012*/ 	.short	0x0018
        /*0014*/ 	.byte	0x00, 0xf0, 0x11, 0x00


	//----- nvinfo : EIATTR_KPARAM_INFO
	.align		4
.L_95:
        /*0018*/ 	.byte	0x04, 0x17
        /*001a*/ 	.short	(.L_97 - .L_96)
.L_96:
        /*001c*/ 	.word	0x00000000
        /*0020*/ 	.short	0x0002
        /*0022*/ 	.short	0x0010
        /*0024*/ 	.byte	0x00, 0xf5, 0x21, 0x00


	//----- nvinfo : EIATTR_KPARAM_INFO
	.align		4
.L_97:
        /*0028*/ 	.byte	0x04, 0x17
        /*002a*/ 	.short	(.L_99 - .L_98)
.L_98:
        /*002c*/ 	.word	0x00000000
        /*0030*/ 	.short	0x0001
        /*0032*/ 	.short	0x0008
        /*0034*/ 	.byte	0x00, 0xf5, 0x21, 0x00


	//----- nvinfo : EIATTR_KPARAM_INFO
	.align		4
.L_99:
        /*0038*/ 	.byte	0x04, 0x17
        /*003a*/ 	.short	(.L_101 - .L_100)
.L_100:
        /*003c*/ 	.word	0x00000000
        /*0040*/ 	.short	0x0000
        /*0042*/ 	.short	0x0000
        /*0044*/ 	.byte	0x00, 0xf5, 0x21, 0x00


	//----- nvinfo : EIATTR_SPARSE_MMA_MASK
	.align		4
.L_101:
        /*0048*/ 	.byte	0x03, 0x50
        /*004a*/ 	.short	0x0000


	//----- nvinfo : EIATTR_MAXREG_COUNT
	.align		4
        /*004c*/ 	.byte	0x03, 0x1b
        /*004e*/ 	.short	0x00ff


	//----- nvinfo : EIATTR_MERCURY_ISA_VERSION
	.align		4
        /*0050*/ 	.byte	0x03, 0x5f
        /*0052*/ 	.short	0x0101


	//----- nvinfo : EIATTR_VRC_CTA_INIT_COUNT
	.align		4
        /*0054*/ 	.byte	0x02, 0x4a
	.zero		1
	.zero		1


	//----- nvinfo : EIATTR_EXIT_INSTR_OFFSETS
	.align		4
        /*0058*/ 	.byte	0x04, 0x1c
        /*005a*/ 	.short	(.L_103 - .L_102)


	//   ....[0]....
.L_102:
        /*005c*/ 	.word	0x00000070


	//   ....[1]....
        /*0060*/ 	.word	0x00000220


	//----- nvinfo : EIATTR_CRS_STACK_SIZE
	.align		4
.L_103:
        /*0064*/ 	.byte	0x04, 0x1e
        /*0066*/ 	.short	(.L_105 - .L_104)
.L_104:
        /*0068*/ 	.word	0x00000000


	//----- nvinfo : EIATTR_CBANK_PARAM_SIZE
	.align		4
.L_105:
        /*006c*/ 	.byte	0x03, 0x19
        /*006e*/ 	.short	0x001c


	//----- nvinfo : EIATTR_PARAM_CBANK
	.align		4
        /*0070*/ 	.byte	0x04, 0x0a
        /*0072*/ 	.short	(.L_107 - .L_106)
	.align		4
.L_106:
        /*0074*/ 	.word	index@(.nv.constant0.mse_backward_f32)
        /*0078*/ 	.short	0x0380
        /*007a*/ 	.short	0x001c


	//----- nvinfo : EIATTR_SW_WAR
	.align		4
.L_107:
        /*007c*/ 	.byte	0x04, 0x36
        /*007e*/ 	.short	(.L_109 - .L_108)
.L_108:
        /*0080*/ 	.word	0x00000008
.L_109:


//--------------------- .nv.info.mse_loss_f32     --------------------------
	.section	.nv.info.mse_loss_f32,"",@"SHT_CUDA_INFO"
	.sectionflags	@""
	.align	4


	//----- nvinfo : EIATTR_CUDA_API_VERSION
	.align		4
        /*0000*/ 	.byte	0x04, 0x37
        /*0002*/ 	.short	(.L_111 - .L_110)
.L_110:
        /*0004*/ 	.word	0x00000082


	//----- nvinfo : EIATTR_KPARAM_INFO
	.align		4
.L_111:
        /*0008*/ 	.byte	0x04, 0x17
        /*000a*/ 	.short	(.L_113 - .L_112)
.L_112:
        /*000c*/ 	.word	0x00000000
        /*0010*/ 	.short	0x0003
        /*0012*/ 	.short	0x0018
        /*0014*/ 	.byte	0x00, 0xf0, 0x11, 0x00


	//----- nvinfo : EIATTR_KPARAM_INFO
	.align		4
.L_113:
        /*0018*/ 	.byte	0x04, 0x17
        /*001a*/ 	.short	(.L_115 - .L_114)
.L_114:
        /*001c*/ 	.word	0x00000000
        /*0020*/ 	.short	0x0002
        /*0022*/ 	.short	0x0010
        /*0024*/ 	.byte	0x00, 0xf5, 0x21, 0x00


	//----- nvinfo : EIATTR_KPARAM_INFO
	.align		4
.L_115:
        /*0028*/ 	.byte	0x04, 0x17
        /*002a*/ 	.short	(.L_117 - .L_116)
.L_116:
        /*002c*/ 	.word	0x00000000
        /*0030*/ 	.short	0x0001
        /*0032*/ 	.short	0x0008
        /*0034*/ 	.byte	0x00, 0xf5, 0x21, 0x00


	//----- nvinfo : EIATTR_KPARAM_INFO
	.align		4
.L_117:
        /*0038*/ 	.byte	0x04, 0x17
        /*003a*/ 	.short	(.L_119 - .L_118)
.L_118:
        /*003c*/ 	.word	0x00000000
        /*0040*/ 	.short	0x0000
        /*0042*/ 	.short	0x0000
        /*0044*/ 	.byte	0x00, 0xf5, 0x21, 0x00


	//----- nvinfo : EIATTR_SPARSE_MMA_MASK
	.align		4
.L_119:
        /*0048*/ 	.byte	0x03, 0x50
        /*004a*/ 	.short	0x0000


	//----- nvinfo : EIATTR_MAXREG_COUNT
	.align		4
        /*004c*/ 	.byte	0x03, 0x1b
        /*004e*/ 	.short	0x00ff


	//----- nvinfo : EIATTR_NUM_BARRIERS
	.align		4
        /*0050*/ 	.byte	0x02, 0x4c
        /*0052*/ 	.byte	0x01
	.zero		1


	//----- nvinfo : EIATTR_MERCURY_ISA_VERSION
	.align		4
        /*0054*/ 	.byte	0x03, 0x5f
        /*0056*/ 	.short	0x0101


	//----- nvinfo : EIATTR_VRC_CTA_INIT_COUNT
	.align		4
        /*0058*/ 	.byte	0x02, 0x4a
	.zero		1
	.zero		1


	//----- nvinfo : EIATTR_EXIT_INSTR_OFFSETS
	.align		4
        /*005c*/ 	.byte	0x04, 0x1c
        /*005e*/ 	.short	(.L_121 - .L_120)


	//   ....[0]....
.L_120:
        /*0060*/ 	.word	0x00000250


	//   ....[1]....
        /*0064*/ 	.word	0x00000380


	//----- nvinfo : EIATTR_CRS_STACK_SIZE
	.align		4
.L_121:
        /*0068*/ 	.byte	0x04, 0x1e
        /*006a*/ 	.short	(.L_123 - .L_122)
.L_122:
        /*006c*/ 	.word	0x00000000


	//----- nvinfo : EIATTR_CBANK_PARAM_SIZE
	.align		4
.L_123:
        /*0070*/ 	.byte	0x03, 0x19
        /*0072*/ 	.short	0x001c


	//----- nvinfo : EIATTR_PARAM_CBANK
	.align		4
        /*0074*/ 	.byte	0x04, 0x0a
        /*0076*/ 	.short	(.L_125 - .L_124)
	.align		4
.L_124:
        /*0078*/ 	.word	index@(.nv.constant0.mse_loss_f32)
        /*007c*/ 	.short	0x0380
        /*007e*/ 	.short	0x001c


	//----- nvinfo : EIATTR_SW_WAR
	.align		4
.L_125:
        /*0080*/ 	.byte	0x04, 0x36
        /*0082*/ 	.short	(.L_127 - .L_126)
.L_126:
        /*0084*/ 	.word	0x00000008
.L_127:


//--------------------- .nv.info.relu_backward_f32 --------------------------
	.section	.nv.info.relu_backward_f32,"",@"SHT_CUDA_INFO"
	.sectionflags	@""
	.align	4


	//----- nvinfo : EIATTR_CUDA_API_VERSION
	.align		4
        /*0000*/ 	.byte	0x04, 0x37
        /*0002*/ 	.short	(.L_129 - .L_128)
.L_128:
        /*0004*/ 	.word	0x00000082


	//----- nvinfo : EIATTR_KPARAM_INFO
	.align		4
.L_129:
        /*0008*/ 	.byte	0x04, 0x17
        /*000a*/ 	.short	(.L_131 - .L_130)
.L_130:
        /*000c*/ 	.word	0x00000000
        /*0010*/ 	.short	0x0003
        /*0012*/ 	.short	0x0018
        /*0014*/ 	.byte	0x00, 0xf0, 0x11, 0x00


	//----- nvinfo : EIATTR_KPARAM_INFO
	.align		4
.L_131:
        /*0018*/ 	.byte	0x04, 0x17
        /*001a*/ 	.short	(.L_133 - .L_132)
.L_132:
        /*001c*/ 	.word	0x00000000
        /*0020*/ 	.short	0x0002
        /*0022*/ 	.short	0x0010
        /*0024*/ 	.byte	0x00, 0xf5, 0x21, 0x00


	//----- nvinfo : EIATTR_KPARAM_INFO
	.align		4
.L_133:
        /*0028*/ 	.byte	0x04, 0x17
        /*002a*/ 	.short	(.L_135 - .L_134)
.L_134:
        /*002c*/ 	.word	0x00000000
        /*0030*/ 	.short	0x0001
        /*0032*/ 	.short	0x0008
        /*0034*/ 	.byte	0x00, 0xf5, 0x21, 0x00


	//----- nvinfo : EIATTR_KPARAM_INFO
	.align		4
.L_135:
        /*0038*/ 	.byte	0x04, 0x17
        /*003a*/ 	.short	(.L_137 - .L_136)
.L_136:
        /*003c*/ 	.word	0x00000000
        /*0040*/ 	.short	0x0000
        /*0042*/ 	.short	0x0000
        /*0044*/ 	.byte	0x00, 0xf5, 0x21, 0x00


	//----- nvinfo : EIATTR_SPARSE_MMA_MASK
	.align		4
.L_137:
        /*0048*/ 	.byte	0x03, 0x50
        /*004a*/ 	.short	0x0000


	//----- nvinfo : EIATTR_MAXREG_COUNT
	.align		4
        /*004c*/ 	.byte	0x03, 0x1b
        /*004e*/ 	.short	0x00ff


	//----- nvinfo : EIATTR_MERCURY_ISA_VERSION
	.align		4
        /*0050*/ 	.byte	0x03, 0x5f
        /*0052*/ 	.short	0x0101


	//----- nvinfo : EIATTR_VRC_CTA_INIT_COUNT
	.align		4
        /*0054*/ 	.byte	0x02, 0x4a
	.zero		1
	.zero		1


	//----- nvinfo : EIATTR_EXIT_INSTR_OFFSETS
	.align		4
        /*0058*/ 	.byte	0x04, 0x1c
        /*005a*/ 	.short	(.L_139 - .L_138)


	//   ....[0]....
.L_138:
        /*005c*/ 	.word	0x00000070


	//   ....[1]....
        /*0060*/ 	.word	0x00000170


	//----- nvinfo : EIATTR_CRS_STACK_SIZE
	.align		4
.L_139:
        /*0064*/ 	.byte	0x04, 0x1e
        /*0066*/ 	.short	(.L_141 - .L_140)
.L_140:
        /*0068*/ 	.word	0x00000000


	//----- nvinfo : EIATTR_CBANK_PARAM_SIZE
	.align		4
.L_141:
        /*006c*/ 	.byte	0x03, 0x19
        /*006e*/ 	.short	0x001c


	//----- nvinfo : EIATTR_PARAM_CBANK
	.align		4
        /*0070*/ 	.byte	0x04, 0x0a
        /*0072*/ 	.short	(.L_143 - .L_142)
	.align		4
.L_142:
        /*0074*/ 	.word	index@(.nv.constant0.relu_backward_f32)
        /*0078*/ 	.short	0x0380
        /*007a*/ 	.short	0x001c


	//----- nvinfo : EIATTR_SW_WAR
	.align		4
.L_143:
        /*007c*/ 	.byte	0x04, 0x36
        /*007e*/ 	.short	(.L_145 - .L_144)
.L_144:
        /*0080*/ 	.word	0x00000008
.L_145:


//--------------------- .nv.info.relu_f32         --------------------------
	.section	.nv.info.relu_f32,"",@"SHT_CUDA_INFO"
	.sectionflags	@""
	.align	4


	//----- nvinfo : EIATTR_CUDA_API_VERSION
	.align		4
        /*0000*/ 	.byte	0x04, 0x37
        /*0002*/ 	.short	(.L_147 - .L_146)
.L_146:
        /*0004*/ 	.word	0x00000082


	//----- nvinfo : EIATTR_KPARAM_INFO
	.align		4
.L_147:
        /*0008*/ 	.byte	0x04, 0x17
        /*000a*/ 	.short	(.L_149 - .L_148)
.L_148:
        /*000c*/ 	.word	0x00000000
        /*0010*/ 	.short	0x0002
        /*0012*/ 	.short	0x0010
        /*0014*/ 	.byte	0x00, 0xf0, 0x11, 0x00


	//----- nvinfo : EIATTR_KPARAM_INFO
	.align		4
.L_149:
        /*0018*/ 	.byte	0x04, 0x17
        /*001a*/ 	.short	(.L_151 - .L_150)
.L_150:
        /*001c*/ 	.word	0x00000000
        /*0020*/ 	.short	0x0001
        /*0022*/ 	.short	0x0008
        /*0024*/ 	.byte	0x00, 0xf5, 0x21, 0x00


	//----- nvinfo : EIATTR_KPARAM_INFO
	.align		4
.L_151:
        /*0028*/ 	.byte	0x04, 0x17
        /*002a*/ 	.short	(.L_153 - .L_152)
.L_152:
        /*002c*/ 	.word	0x00000000
        /*0030*/ 	.short	0x0000
        /*0032*/ 	.short	0x0000
        /*0034*/ 	.byte	0x00, 0xf5, 0x21, 0x00


	//----- nvinfo : EIATTR_SPARSE_MMA_MASK
	.align		4
.L_153:
        /*0038*/ 	.byte	0x03, 0x50
        /*003a*/ 	.short	0x0000


	//----- nvinfo : EIATTR_MAXREG_COUNT
	.align		4
        /*003c*/ 	.byte	0x03, 0x1b
        /*003e*/ 	.short	0x00ff


	//----- nvinfo : EIATTR_MERCURY_ISA_VERSION
	.align		4
        /*0040*/ 	.byte	0x03, 0x5f
        /*0042*/ 	.short	0x0101


	//----- nvinfo : EIATTR_VRC_CTA_INIT_COUNT
	.align		4
        /*0044*/ 	.byte	0x02, 0x4a
	.zero		1
	.zero		1


	//----- nvinfo : EIATTR_EXIT_INSTR_OFFSETS
	.align		4
        /*0048*/ 	.byte	0x04, 0x1c
        /*004a*/ 	.short	(.L_155 - .L_154)


	//   ....[0]....
.L_154:
        /*004c*/ 	.word	0x00000070


	//   ....[1]....
        /*0050*/ 	.word	0x00000100


	//----- nvinfo : EIATTR_CBANK_PARAM_SIZE
	.align		4
.L_155:
        /*0054*/ 	.byte	0x03, 0x19
        /*0056*/ 	.short	0x0014


	//----- nvinfo : EIATTR_PARAM_CBANK
	.align		4
        /*0058*/ 	.byte	0x04, 0x0a
        /*005a*/ 	.short	(.L_157 - .L_156)
	.align		4
.L_156:
        /*005c*/ 	.word	index@(.nv.constant0.relu_f32)
        /*0060*/ 	.short	0x0380
        /*0062*/ 	.short	0x0014


	//----- nvinfo : EIATTR_SW_WAR
	.align		4
.L_157:
        /*0064*/ 	.byte	0x04, 0x36
        /*0066*/ 	.short	(.L_159 - .L_158)
.L_158:
        /*0068*/ 	.word	0x00000008
.L_159:


//--------------------- .nv.info.mul_scalar_f32   --------------------------
	.section	.nv.info.mul_scalar_f32,"",@"SHT_CUDA_INFO"
	.sectionflags	@""
	.align	4


	//----- nvinfo : EIATTR_CUDA_API_VERSION
	.align		4
        /*0000*/ 	.byte	0x04, 0x37
        /*0002*/ 	.short	(.L_161 - .L_160)
.L_160:
        /*0004*/ 	.word	0x00000082


	//----- nvinfo : EIATTR_KPARAM_INFO
	.align		4
.L_161:
        /*0008*/ 	.byte	0x04, 0x17
        /*000a*/ 	.short	(.L_163 - .L_162)
.L_162:
        /*000c*/ 	.word	0x00000000
        /*0010*/ 	.short	0x0003
        /*0012*/ 	.short	0x0018
        /*0014*/ 	.byte	0x00, 0xf0, 0x11, 0x00


	//----- nvinfo : EIATTR_KPARAM_INFO
	.align		4
.L_163:
        /*0018*/ 	.byte	0x04, 0x17
        /*001a*/ 	.short	(.L_165 - .L_164)
.L_164:
        /*001c*/ 	.word	0x00000000
        /*0020*/ 	.short	0x0002
        /*0022*/ 	.short	0x0010
        /*0024*/ 	.byte	0x00, 0xf5, 0x21, 0x00


	//----- nvinfo : EIATTR_KPARAM_INFO
	.align		4
.L_165:
        /*0028*/ 	.byte	0x04, 0x17
        /*002a*/ 	.short	(.L_167 - .L_166)
.L_166:
        /*002c*/ 	.word	0x00000000
        /*0030*/ 	.short	0x0001
        /*0032*/ 	.short	0x0008
        /*0034*/ 	.byte	0x00, 0xf0, 0x11, 0x00


	//----- nvinfo : EIATTR_KPARAM_INFO
	.align		4
.L_167:
        /*0038*/ 	.byte	0x04, 0x17
        /*003a*/ 	.short	(.L_169 - .L_168)
.L_168:
        /*003c*/ 	.word	0x00000000
        /*0040*/ 	.short	0x0000
        /*0042*/ 	.short	0x0000
        /*0044*/ 	.byte	0x00, 0xf5, 0x21, 0x00


	//----- nvinfo : EIATTR_SPARSE_MMA_MASK
	.align		4
.L_169:
        /*0048*/ 	.byte	0x03, 0x50
        /*004a*/ 	.short	0x0000


	//----- nvinfo : EIATTR_MAXREG_COUNT
	.align		4
        /*004c*/ 	.byte	0x03, 0x1b
        /*004e*/ 	.short	0x00ff


	//----- nvinfo : EIATTR_MERCURY_ISA_VERSION
	.align		4
        /*0050*/ 	.byte	0x03, 0x5f
        /*0052*/ 	.short	0x0101


	//----- nvinfo : EIATTR_VRC_CTA_INIT_COUNT
	.align		4
        /*0054*/ 	.byte	0x02, 0x4a
	.zero		1
	.zero		1


	//----- nvinfo : EIATTR_EXIT_INSTR_OFFSETS
	.align		4
        /*0058*/ 	.byte	0x04, 0x1c
        /*005a*/ 	.short	(.L_171 - .L_170)


	//   ....[0]....
.L_170:
        /*005c*/ 	.word	0x00000070


	//   ....[1]....
        /*0060*/ 	.word	0x00000110


	//----- nvinfo : EIATTR_CBANK_PARAM_SIZE
	.align		4
.L_171:
        /*0064*/ 	.byte	0x03, 0x19
        /*0066*/ 	.short	0x001c


	//----- nvinfo : EIATTR_PARAM_CBANK
	.align		4
        /*0068*/ 	.byte	0x04, 0x0a
        /*006a*/ 	.short	(.L_173 - .L_172)
	.align		4
.L_172:
        /*006c*/ 	.word	index@(.nv.constant0.mul_scalar_f32)
        /*0070*/ 	.short	0x0380
        /*0072*/ 	.short	0x001c


	//----- nvinfo : EIATTR_SW_WAR
	.align		4
.L_173:
        /*0074*/ 	.byte	0x04, 0x36
        /*0076*/ 	.short	(.L_175 - .L_174)
.L_174:
        /*0078*/ 	.word	0x00000008
.L_175:


//--------------------- .nv.info.mul_f32          --------------------------
	.section	.nv.info.mul_f32,"",@"SHT_CUDA_INFO"
	.sectionflags	@""
	.align	4


	//----- nvinfo : EIATTR_CUDA_API_VERSION
	.align		4
        /*0000*/ 	.byte	0x04, 0x37
        /*0002*/ 	.short	(.L_177 - .L_176)
.L_176:
        /*0004*/ 	.word	0x00000082


	//----- nvinfo : EIATTR_KPARAM_INFO
	.align		4
.L_177:
        /*0008*/ 	.byte	0x04, 0x17
        /*000a*/ 	.short	(.L_179 - .L_178)
.L_178:
        /*000c*/ 	.word	0x00000000
        /*0010*/ 	.short	0x0003
        /*0012*/ 	.short	0x0018
        /*0014*/ 	.byte	0x00, 0xf0, 0x11, 0x00


	//----- nvinfo : EIATTR_KPARAM_INFO
	.align		4
.L_179:
        /*0018*/ 	.byte	0x04, 0x17
        /*001a*/ 	.short	(.L_181 - .L_180)
.L_180:
        /*001c*/ 	.word	0x00000000
        /*0020*/ 	.short	0x0002
        /*0022*/ 	.short	0x0010
        /*0024*/ 	.byte	0x00, 0xf5, 0x21, 0x00


	//----- nvinfo : EIATTR_KPARAM_INFO
	.align		4
.L_181:
        /*0028*/ 	.byte	0x04, 0x17
        /*002a*/ 	.short	(.L_183 - .L_182)
.L_182:
        /*002c*/ 	.word	0x00000000
        /*0030*/ 	.short	0x0001
        /*0032*/ 	.short	0x0008
        /*0034*/ 	.byte	0x00, 0xf5, 0x21, 0x00


	//----- nvinfo : EIATTR_KPARAM_INFO
	.align		4
.L_183:
        /*0038*/ 	.byte	0x04, 0x17
        /*003a*/ 	.short	(.L_185 - .L_184)
.L_184:
        /*003c*/ 	.word	0x00000000
        /*0040*/ 	.short	0x0000
        /*0042*/ 	.short	0x0000
        /*0044*/ 	.byte	0x00, 0xf5, 0x21, 0x00


	//----- nvinfo : EIATTR_SPARSE_MMA_MASK
	.align		4
.L_185:
        /*0048*/ 	.byte	0x03, 0x50
        /*004a*/ 	.short	0x0000


	//----- nvinfo : EIATTR_MAXREG_COUNT
	.align		4
        /*004c*/ 	.byte	0x03, 0x1b
        /*004e*/ 	.short	0x00ff


	//----- nvinfo : EIATTR_MERCURY_ISA_VERSION
	.align		4
        /*0050*/ 	.byte	0x03, 0x5f
        /*0052*/ 	.short	0x0101


	//----- nvinfo : EIATTR_VRC_CTA_INIT_COUNT
	.align		4
        /*0054*/ 	.byte	0x02, 0x4a
	.zero		1
	.zero		1


	//----- nvinfo : EIATTR_EXIT_INSTR_OFFSETS
	.align		4
        /*0058*/ 	.byte	0x04, 0x1c
        /*005a*/ 	.short	(.L_187 - .L_186)


	//   ....[0]....
.L_186:
        /*005c*/ 	.word	0x00000070


	//   ....[1]....
        /*0060*/ 	.word	0x00000130


	//----- nvinfo : EIATTR_CBANK_PARAM_SIZE
	.align		4
.L_187:
        /*0064*/ 	.byte	0x03, 0x19
        /*0066*/ 	.short	0x001c


	//----- nvinfo : EIATTR_PARAM_CBANK
	.align		4
        /*0068*/ 	.byte	0x04, 0x0a
        /*006a*/ 	.short	(.L_189 - .L_188)
	.align		4
.L_188:
        /*006c*/ 	.word	index@(.nv.constant0.mul_f32)
        /*0070*/ 	.short	0x0380
        /*0072*/ 	.short	0x001c


	//----- nvinfo : EIATTR_SW_WAR
	.align		4
.L_189:
        /*0074*/ 	.byte	0x04, 0x36
        /*0076*/ 	.short	(.L_191 - .L_190)
.L_190:
        /*0078*/ 	.word	0x00000008
.L_191:


//--------------------- .nv.info.add_f32          --------------------------
	.section	.nv.info.add_f32,"",@"SHT_CUDA_INFO"
	.sectionflags	@""
	.align	4


	//----- nvinfo : EIATTR_CUDA_API_VERSION
	.align		4
        /*0000*/ 	.byte	0x04, 0x37
        /*0002*/ 	.short	(.L_193 - .L_192)
.L_192:
        /*0004*/ 	.word	0x00000082


	//----- nvinfo : EIATTR_KPARAM_INFO
	.align		4
.L_193:
        /*0008*/ 	.byte	0x04, 0x17
        /*000a*/ 	.short	(.L_195 - .L_194)
.L_194:
        /*000c*/ 	.word	0x00000000
        /*0010*/ 	.short	0x0003
        /*0012*/ 	.short	0x0018
        /*0014*/ 	.byte	0x00, 0xf0, 0x11, 0x00


	//----- nvinfo : EIATTR_KPARAM_INFO
	.align		4
.L_195:
        /*0018*/ 	.byte	0x04, 0x17
        /*001a*/ 	.short	(.L_197 - .L_196)
.L_196:
        /*001c*/ 	.word	0x00000000
        /*0020*/ 	.short	0x0002
        /*0022*/ 	.short	0x0010
        /*0024*/ 	.byte	0x00, 0xf5, 0x21, 0x00


	//----- nvinfo : EIATTR_KPARAM_INFO
	.align		4
.L_197:
        /*0028*/ 	.byte	0x04, 0x17
        /*002a*/ 	.short	(.L_199 - .L_198)
.L_198:
        /*002c*/ 	.word	0x00000000
        /*0030*/ 	.short	0x0001
        /*0032*/ 	.short	0x0008
        /*0034*/ 	.byte	0x00, 0xf5, 0x21, 0x00


	//----- nvinfo : EIATTR_KPARAM_INFO
	.align		4
.L_199:
        /*0038*/ 	.byte	0x04, 0x17
        /*003a*/ 	.short	(.L_201 - .L_200)
.L_200:
        /*003c*/ 	.word	0x00000000
        /*0040*/ 	.short	0x0000
        /*0042*/ 	.short	0x0000
        /*0044*/ 	.byte	0x00, 0xf5, 0x21, 0x00


	//----- nvinfo : EIATTR_SPARSE_MMA_MASK
	.align		4
.L_201:
        /*0048*/ 	.byte	0x03, 0x50
        /*004a*/ 	.short	0x0000


	//----- nvinfo : EIATTR_MAXREG_COUNT
	.align		4
        /*004c*/ 	.byte	0x03, 0x1b
        /*004e*/ 	.short	0x00ff


	//----- nvinfo : EIATTR_MERCURY_ISA_VERSION
	.align		4
        /*0050*/ 	.byte	0x03, 0x5f
        /*0052*/ 	.short	0x0101


	//----- nvinfo : EIATTR_VRC_CTA_INIT_COUNT
	.align		4
        /*0054*/ 	.byte	0x02, 0x4a
	.zero		1
	.zero		1


	//----- nvinfo : EIATTR_EXIT_INSTR_OFFSETS
	.align		4
        /*0058*/ 	.byte	0x04, 0x1c
        /*005a*/ 	.short	(.L_203 - .L_202)


	//   ....[0]....
.L_202:
        /*005c*/ 	.word	0x00000070


	//   ....[1]....
        /*0060*/ 	.word	0x00000130


	//----- nvinfo : EIATTR_CBANK_PARAM_SIZE
	.align		4
.L_203:
        /*0064*/ 	.byte	0x03, 0x19
        /*0066*/ 	.short	0x001c


	//----- nvinfo : EIATTR_PARAM_CBANK
	.align		4
        /*0068*/ 	.byte	0x04, 0x0a
        /*006a*/ 	.short	(.L_205 - .L_204)
	.align		4
.L_204:
        /*006c*/ 	.word	index@(.nv.constant0.add_f32)
        /*0070*/ 	.short	0x0380
        /*0072*/ 	.short	0x001c


	//----- nvinfo : EIATTR_SW_WAR
	.align		4
.L_205:
        /*0074*/ 	.byte	0x04, 0x36
        /*0076*/ 	.short	(.L_207 - .L_206)
.L_206:
        /*0078*/ 	.word	0x00000008
.L_207:


//--------------------- .nv.info.update_weights_f32 --------------------------
	.section	.nv.info.update_weights_f32,"",@"SHT_CUDA_INFO"
	.sectionflags	@""
	.align	4


	//----- nvinfo : EIATTR_CUDA_API_VERSION
	.align		4
        /*0000*/ 	.byte	0x04, 0x37
        /*0002*/ 	.short	(.L_209 - .L_208)
.L_208:
        /*0004*/ 	.word	0x00000082


	//----- nvinfo : EIATTR_KPARAM_INFO
	.align		4
.L_209:
        /*0008*/ 	.byte	0x04, 0x17
        /*000a*/ 	.short	(.L_211 - .L_210)
.L_210:
        /*000c*/ 	.word	0x00000000
        /*0010*/ 	.short	0x0003
        /*0012*/ 	.short	0x0014
        /*0014*/ 	.byte	0x00, 0xf0, 0x11, 0x00


	//----- nvinfo : EIATTR_KPARAM_INFO
	.align		4
.L_211:
        /*0018*/ 	.byte	0x04, 0x17
        /*001a*/ 	.short	(.L_213 - .L_212)
.L_212:
        /*001c*/ 	.word	0x00000000
        /*0020*/ 	.short	0x0002
        /*0022*/ 	.short	0x0010
        /*0024*/ 	.byte	0x00, 0xf0, 0x11, 0x00


	//----- nvinfo : EIATTR_KPARAM_INFO
	.align		4
.L_213:
        /*0028*/ 	.byte	0x04, 0x17
        /*002a*/ 	.short	(.L_215 - .L_214)
.L_214:
        /*002c*/ 	.word	0x00000000
        /*0030*/ 	.short	0x0001
        /*0032*/ 	.short	0x0008
        /*0034*/ 	.byte	0x00, 0xf5, 0x21, 0x00


	//----- nvinfo : EIATTR_KPARAM_INFO
	.align		4
.L_215:
        /*0038*/ 	.byte	0x04, 0x17
        /*003a*/ 	.short	(.L_217 - .L_216)
.L_216:
        /*003c*/ 	.word	0x00000000
        /*0040*/ 	.short	0x0000
        /*0042*/ 	.short	0x0000
        /*0044*/ 	.byte	0x00, 0xf5, 0x21, 0x00


	//----- nvinfo : EIATTR_SPARSE_MMA_MASK
	.align		4
.L_217:
        /*0048*/ 	.byte	0x03, 0x50
        /*004a*/ 	.short	0x0000


	//----- nvinfo : EIATTR_MAXREG_COUNT
	.align		4
        /*004c*/ 	.byte	0x03, 0x1b
        /*004e*/ 	.short	0x00ff


	//----- nvinfo : EIATTR_MERCURY_ISA_VERSION
	.align		4
        /*0050*/ 	.byte	0x03, 0x5f
        /*0052*/ 	.short	0x0101


	//----- nvinfo : EIATTR_VRC_CTA_INIT_COUNT
	.align		4
        /*0054*/ 	.byte	0x02, 0x4a
	.zero		1
	.zero		1


	//----- nvinfo : EIATTR_EXIT_INSTR_OFFSETS
	.align		4
        /*0058*/ 	.byte	0x04, 0x1c
        /*005a*/ 	.short	(.L_219 - .L_218)


	//   ....[0]....
.L_218:
        /*005c*/ 	.word	0x00000070


	//   ....[1]....
        /*0060*/ 	.word	0x00000120


	//----- nvinfo : EIATTR_CBANK_PARAM_SIZE
	.align		4
.L_219:
        /*0064*/ 	.byte	0x03, 0x19
        /*0066*/ 	.short	0x0018


	//----- nvinfo : EIATTR_PARAM_CBANK
	.align		4
        /*0068*/ 	.byte	0x04, 0x0a
        /*006a*/ 	.short	(.L_221 - .L_220)
	.align		4
.L_220:
        /*006c*/ 	.word	index@(.nv.constant0.update_weights_f32)
        /*0070*/ 	.short	0x0380
        /*0072*/ 	.short	0x0018


	//----- nvinfo : EIATTR_SW_WAR
	.align		4
.L_221:
        /*0074*/ 	.byte	0x04, 0x36
        /*0076*/ 	.short	(.L_223 - .L_222)
.L_222:
        /*0078*/ 	.word	0x00000008
.L_223:


//--------------------- .nv.callgraph             --------------------------
	.section	.nv.callgraph,"",@"SHT_CUDA_CALLGRAPH"
	.align	4
	.sectionentsize	8
	.align		4
        /*0000*/ 	.word	0x00000000
	.align		4
        /*0004*/ 	.word	0xffffffff
	.align		4
        /*0008*/ 	.word	0x00000000
	.align		4
        /*000c*/ 	.word	0xfffffffe
	.align		4
        /*0010*/ 	.word	0x00000000
	.align		4
        /*0014*/ 	.word	0xfffffffd
	.align		4
        /*0018*/ 	.word	0x00000000
	.align		4
        /*001c*/ 	.word	0xfffffffc


//--------------------- .text.copy_f32            --------------------------
	.section	.text.copy_f32,"ax",@progbits
	.align	128
        .global         copy_f32
        .type           copy_f32,@function
        .size           copy_f32,(.L_x_38 - copy_f32)
        .other          copy_f32,@"STO_CUDA_ENTRY STV_DEFAULT"
copy_f32:
.text.copy_f32:
[----:B------:R-:W-:Y:S01]  /*0000*/  LDC R1, c[0x0][0x37c] ;  /* 0x0000df00ff017b82 */ /* 0x000fe20000000800 */
[----:B------:R-:W0:Y:S07]  /*0010*/  S2R R0, SR_TID.X ;  /* 0x0000000000007919 */ /* 0x000e2e0000002100 */
[----:B------:R-:W0:Y:S01]  /*0020*/  S2UR UR4, SR_CTAID.X ;  /* 0x00000000000479c3 */ /* 0x000e220000002500 */
[----:B------:R-:W1:Y:S07]  /*0030*/  LDCU UR5, c[0x0][0x390] ;  /* 0x00007200ff0577ac */ /* 0x000e6e0008000800 */
[----:B------:R-:W0:Y:S02]  /*0040*/  LDC R7, c[0x0][0x360] ;  /* 0x0000d800ff077b82 */ /* 0x000e240000000800 */
[----:B0-----:R-:W-:-:S05]  /*0050*/  IMAD R7, R7, UR4, R0 ;  /* 0x0000000407077c24 */ /* 0x001fca000f8e0200 */
[----:B-1----:R-:W-:-:S13]  /*0060*/  ISETP.GE.AND P0, PT, R7, UR5, PT ;  /* 0x0000000507007c0c */ /* 0x002fda000bf06270 */
[----:B------:R-:W-:Y:S05]  /*0070*/  @P0 EXIT ;  /* 0x000000000000094d */ /* 0x000fea0003800000 */
[----:B------:R-:W0:Y:S01]  /*0080*/  LDC.64 R2, c[0x0][0x380] ;  /* 0x0000e000ff027b82 */ /* 0x000e220000000a00 */
[----:B------:R-:W1:Y:S07]  /*0090*/  LDCU.64 UR4, c[0x0][0x358] ;  /* 0x00006b00ff0477ac */ /* 0x000e6e0008000a00 */
[----:B------:R-:W2:Y:S01]  /*00a0*/  LDC.64 R4, c[0x0][0x388] ;  /* 0x0000e200ff047b82 */ /* 0x000ea20000000a00 */
[----:B0-----:R-:W-:-:S06]  /*00b0*/  IMAD.WIDE R2, R7, 0x4, R2 ;  /* 0x0000000407027825 */ /* 0x001fcc00078e0202 */
[----:B-1----:R-:W3:Y:S01]  /*00c0*/  LDG.E R3, desc[UR4][R2.64] ;  /* 0x0000000402037981 */ /* 0x002ee2000c1e1900 */
[----:B--2---:R-:W-:-:S05]  /*00d0*/  IMAD.WIDE R4, R7, 0x4, R4 ;  /* 0x0000000407047825 */ /* 0x004fca00078e0204 */
[----:B---3--:R-:W-:Y:S01]  /*00e0*/  STG.E desc[UR4][R4.64], R3 ;  /* 0x0000000304007986 */ /* 0x008fe2000c101904 */
[----:B------:R-:W-:Y:S05]  /*00f0*/  EXIT ;  /* 0x000000000000794d */ /* 0x000fea0003800000 */
.L_x_0:
[----:B------:R-:W-:-:S00]  /*0100*/  BRA `(.L_x_0) ;  /* 0xfffffffc00fc7947 */ /* 0x000fc0000383ffff */
[----:B------:R-:W-:-:S00]  /*0110*/  NOP ;  /* 0x0000000000007918 */ /* 0x000fc00000000000 */
        /* <DEDUP_REMOVED lines=14> */
.L_x_38:


//--------------------- .text.fill_f32            --------------------------
	.section	.text.fill_f32,"ax",@progbits
	.align	128
        .global         fill_f32
        .type           fill_f32,@function
        .size           fill_f32,(.L_x_39 - fill_f32)
        .other          fill_f32,@"STO_CUDA_ENTRY STV_DEFAULT"
fill_f32:
.text.fill_f32:
        /* <DEDUP_REMOVED lines=10> */
[----:B------:R-:W1:Y:S01]  /*00a0*/  LDC R7, c[0x0][0x388] ;  /* 0x0000e200ff077b82 */ /* 0x000e620000000800 */
[----:B0-----:R-:W-:-:S05]  /*00b0*/  IMAD.WIDE R2, R5, 0x4, R2 ;  /* 0x0000000405027825 */ /* 0x001fca00078e0202 */
[----:B-1----:R-:W-:Y:S01]  /*00c0*/  STG.E desc[UR4][R2.64], R7 ;  /* 0x0000000702007986 */ /* 0x002fe2000c101904 */
[----:B------:R-:W-:Y:S05]  /*00d0*/  EXIT ;  /* 0x000000000000794d */ /* 0x000fea0003800000 */
.L_x_1:
        /* <DEDUP_REMOVED lines=10> */
.L_x_39:


//--------------------- .text.mse_backward_f32    --------------------------
	.section	.text.mse_backward_f32,"ax",@progbits
	.align	128
        .global         mse_backward_f32
        .type           mse_backward_f32,@function
        .size           mse_backward_f32,(.L_x_36 - mse_backward_f32)
        .other          mse_backward_f32,@"STO_CUDA_ENTRY STV_DEFAULT"
mse_backward_f32:
.text.mse_backward_f32:
        /* <DEDUP_REMOVED lines=13> */
[----:B--2---:R-:W-:-:S06]  /*00d0*/  IMAD.WIDE R6, R2, 0x4, R6 ;  /* 0x0000000402067825 */ /* 0x004fcc00078e0206 */
[----:B------:R-:W3:Y:S01]  /*00e0*/  LDG.E R7, desc[UR4][R6.64] ;  /* 0x0000000406077981 */ /* 0x000ee2000c1e1900 */
[----:B------:R-:W-:-:S04]  /*00f0*/  I2FP.F32.S32 R3, UR6 ;  /* 0x0000000600037c45 */ /* 0x000fc80008201400 */
[----:B------:R-:W0:Y:S01]  /*0100*/  MUFU.RCP R8, R3 ;  /* 0x0000000300087308 */ /* 0x000e220000001000 */
[----:B------:R-:W-:Y:S01]  /*0110*/  BSSY.RECONVERGENT B0, `(.L_x_2) ;  /* 0x000000d000007945 */ /* 0x000fe20003800200 */
[----:B0-----:R-:W-:-:S04]  /*0120*/  FFMA R9, -R3, R8, 1 ;  /* 0x3f80000003097423 */ /* 0x001fc80000000108 */
[----:B------:R-:W-:Y:S01]  /*0130*/  FFMA R9, R8, R9, R8 ;  /* 0x0000000908097223 */ /* 0x000fe20000000008 */
[----:B---3--:R-:W-:-:S04]  /*0140*/  FADD R0, R4, -R7 ;  /* 0x8000000704007221 */ /* 0x008fc80000000000 */
[----:B------:R-:W-:-:S04]  /*0150*/  FADD R0, R0, R0 ;  /* 0x0000000000007221 */ /* 0x000fc80000000000 */
[----:B------:R-:W0:Y:S01]  /*0160*/  FCHK P0, R0, R3 ;  /* 0x0000000300007302 */ /* 0x000e220000000000 */
[----:B------:R-:W-:-:S04]  /*0170*/  FFMA R8, R0, R9, RZ ;  /* 0x0000000900087223 */ /* 0x000fc800000000ff */
[----:B------:R-:W-:-:S04]  /*0180*/  FFMA R10, -R3, R8, R0 ;  /* 0x00000008030a7223 */ /* 0x000fc80000000100 */
[----:B------:R-:W-:Y:S01]  /*0190*/  FFMA R9, R9, R10, R8 ;  /* 0x0000000a09097223 */ /* 0x000fe20000000008 */
[----:B0-----:R-:W-:Y:S06]  /*01a0*/  @!P0 BRA `(.L_x_3) ;  /* 0x00000000000c8947 */ /* 0x001fec0003800000 */
[----:B------:R-:W-:-:S07]  /*01b0*/  MOV R4, 0x1d0 ;  /* 0x000001d000047802 */ /* 0x000fce0000000f00 */
[----:B------:R-:W-:Y:S05]  /*01c0*/  CALL.REL.NOINC `($__internal_0_$__cuda_sm3x_div_rn_noftz_f32_slowpath) ;  /* 0x0000000000187944 */ /* 0x000fea0003c00000 */
[----:B------:R-:W-:-:S07]  /*01d0*/  IMAD.MOV.U32 R9, RZ, RZ, R0 ;  /* 0x000000ffff097224 */ /* 0x000fce00078e0000 */
.L_x_3:
[----:B------:R-:W-:Y:S05]  /*01e0*/  BSYNC.RECONVERGENT B0 ;  /* 0x0000000000007941 */ /* 0x000fea0003800200 */
.L_x_2:
[----:B------:R-:W0:Y:S02]  /*01f0*/  LDC.64 R4, c[0x0][0x390] ;  /* 0x0000e400ff047b82 */ /* 0x000e240000000a00 */
[----:B0-----:R-:W-:-:S05]  /*0200*/  IMAD.WIDE R2, R2, 0x4, R4 ;  /* 0x0000000402027825 */ /* 0x001fca00078e0204 */
[----:B------:R-:W-:Y:S01]  /*0210*/  STG.E desc[UR4][R2.64], R9 ;  /* 0x0000000902007986 */ /* 0x000fe2000c101904 */
[----:B------:R-:W-:Y:S05]  /*0220*/  EXIT ;  /* 0x000000000000794d */ /* 0x000fea0003800000 */
        .weak           $__internal_0_$__cuda_sm3x_div_rn_noftz_f32_slowpath
        .type           $__internal_0_$__cuda_sm3x_div_rn_noftz_f32_slowpath,@function
        .size           $__internal_0_$__cuda_sm3x_div_rn_noftz_f32_slowpath,(.L_x_36 - $__internal_0_$__cuda_sm3x_div_rn_noftz_f32_slowpath)
$__internal_0_$__cuda_sm3x_div_rn_noftz_f32_slowpath:
[--C-:B------:R-:W-:Y:S01]  /*0230*/  SHF.R.U32.HI R6, RZ, 0x17, R3.reuse ;  /* 0x00000017ff067819 */ /* 0x100fe20000011603 */
[----:B------:R-:W-:Y:S01]  /*0240*/  BSSY.RECONVERGENT B1, `(.L_x_4) ;  /* 0x0000064000017945 */ /* 0x000fe20003800200 */
[--C-:B------:R-:W-:Y:S01]  /*0250*/  SHF.R.U32.HI R5, RZ, 0x17, R0.reuse ;  /* 0x00000017ff057819 */ /* 0x100fe20000011600 */
[----:B------:R-:W-:Y:S01]  /*0260*/  IMAD.MOV.U32 R7, RZ, RZ, R0 ;  /* 0x000000ffff077224 */ /* 0x000fe200078e0000 */
[----:B------:R-:W-:Y:S01]  /*0270*/  LOP3.LUT R6, R6, 0xff, RZ, 0xc0, !PT ;  /* 0x000000ff06067812 */ /* 0x000fe200078ec0ff */
[----:B------:R-:W-:Y:S01]  /*0280*/  IMAD.MOV.U32 R8, RZ, RZ, R3 ;  /* 0x000000ffff087224 */ /* 0x000fe200078e0003 */
[----:B------:R-:W-:-:S03]  /*0290*/  LOP3.LUT R5, R5, 0xff, RZ, 0xc0, !PT ;  /* 0x000000ff05057812 */ /* 0x000fc600078ec0ff */
[----:B------:R-:W-:Y:S02]  /*02a0*/  VIADD R11, R6, 0xffffffff ;  /* 0xffffffff060b7836 */ /* 0x000fe40000000000 */
[----:B------:R-:W-:-:S03]  /*02b0*/  VIADD R10, R5, 0xffffffff ;  /* 0xffffffff050a7836 */ /* 0x000fc60000000000 */
[----:B------:R-:W-:-:S04]  /*02c0*/  ISETP.GT.U32.AND P0, PT, R11, 0xfd, PT ;  /* 0x000000fd0b00780c */ /* 0x000fc80003f04070 */
[----:B------:R-:W-:-:S13]  /*02d0*/  ISETP.GT.U32.OR P0, PT, R10, 0xfd, P0 ;  /* 0x000000fd0a00780c */ /* 0x000fda0000704470 */
[----:B------:R-:W-:Y:S01]  /*02e0*/  @!P0 IMAD.MOV.U32 R9, RZ, RZ, RZ ;  /* 0x000000ffff098224 */ /* 0x000fe200078e00ff */
[----:B------:R-:W-:Y:S06]  /*02f0*/  @!P0 BRA `(.L_x_5) ;  /* 0x00000000005c8947 */ /* 0x000fec0003800000 */
[----:B------:R-:W-:Y:S02]  /*0300*/  FSETP.GTU.FTZ.AND P0, PT, |R0|, +INF , PT ;  /* 0x7f8000000000780b */ /* 0x000fe40003f1c200 */
[----:B------:R-:W-:-:S04]  /*0310*/  FSETP.GTU.FTZ.AND P1, PT, |R3|, +INF , PT ;  /* 0x7f8000000300780b */ /* 0x000fc80003f3c200 */
[----:B------:R-:W-:-:S13]  /*0320*/  PLOP3.LUT P0, PT, P0, P1, PT, 0xf8, 0x8f ;  /* 0x00000000008f781c */ /* 0x000fda0000703f70 */
[----:B------:R-:W-:Y:S05]  /*0330*/  @P0 BRA `(.L_x_6) ;  /* 0x00000004004c0947 */ /* 0x000fea0003800000 */
[----:B------:R-:W-:-:S13]  /*0340*/  LOP3.LUT P0, RZ, R8, 0x7fffffff, R7, 0xc8, !PT ;  /* 0x7fffffff08ff7812 */ /* 0x000fda000780c807 */
[----:B------:R-:W-:Y:S05]  /*0350*/  @!P0 BRA `(.L_x_7) ;  /* 0x00000004003c8947 */ /* 0x000fea0003800000 */
[C---:B------:R-:W-:Y:S02]  /*0360*/  FSETP.NEU.FTZ.AND P2, PT, |R0|.reuse, +INF , PT ;  /* 0x7f8000000000780b */ /* 0x040fe40003f5d200 */
[----:B------:R-:W-:Y:S02]  /*0370*/  FSETP.NEU.FTZ.AND P1, PT, |R3|, +INF , PT ;  /* 0x7f8000000300780b */ /* 0x000fe40003f3d200 */
[----:B------:R-:W-:-:S11]  /*0380*/  FSETP.NEU.FTZ.AND P0, PT, |R0|, +INF , PT ;  /* 0x7f8000000000780b */ /* 0x000fd60003f1d200 */
[----:B------:R-:W-:Y:S05]  /*0390*/  @!P1 BRA !P2, `(.L_x_7) ;  /* 0x00000004002c9947 */ /* 0x000fea0005000000 */
[----:B------:R-:W-:-:S04]  /*03a0*/  LOP3.LUT P2, RZ, R7, 0x7fffffff, RZ, 0xc0, !PT ;  /* 0x7fffffff07ff7812 */ /* 0x000fc8000784c0ff */
[----:B------:R-:W-:-:S13]  /*03b0*/  PLOP3.LUT P1, PT, P1, P2, PT, 0x2f, 0xf2 ;  /* 0x0000000000f2781c */ /* 0x000fda0000f24577 */
[----:B------:R-:W-:Y:S05]  /*03c0*/  @P1 BRA `(.L_x_8) ;  /* 0x0000000400181947 */ /* 0x000fea0003800000 */
[----:B------:R-:W-:-:S04]  /*03d0*/  LOP3.LUT P1, RZ, R8, 0x7fffffff, RZ, 0xc0, !PT ;  /* 0x7fffffff08ff7812 */ /* 0x000fc8000782c0ff */
[----:B------:R-:W-:-:S13]  /*03e0*/  PLOP3.LUT P0, PT, P0, P1, PT, 0x2f, 0xf2 ;  /* 0x0000000000f2781c */ /* 0x000fda0000702577 */
[----:B------:R-:W-:Y:S05]  /*03f0*/  @P0 BRA `(.L_x_9) ;  /* 0x0000000400000947 */ /* 0x000fea0003800000 */
[----:B------:R-:W-:Y:S02]  /*0400*/  ISETP.GE.AND P0, PT, R10, RZ, PT ;  /* 0x000000ff0a00720c */ /* 0x000fe40003f06270 */
[----:B------:R-:W-:-:S11]  /*0410*/  ISETP.GE.AND P1, PT, R11, RZ, PT ;  /* 0x000000ff0b00720c */ /* 0x000fd60003f26270 */
[----:B------:R-:W-:Y:S02]  /*0420*/  @P0 IMAD.MOV.U32 R9, RZ, RZ, RZ ;  /* 0x000000ffff090224 */ /* 0x000fe400078e00ff */
[----:B------:R-:W-:Y:S01]  /*0430*/  @!P0 FFMA R7, R0, 1.84467440737095516160e+19, RZ ;  /* 0x5f80000000078823 */ /* 0x000fe200000000ff */
[----:B------:R-:W-:Y:S02]  /*0440*/  @!P0 IMAD.MOV.U32 R9, RZ, RZ, -0x40 ;  /* 0xffffffc0ff098424 */ /* 0x000fe400078e00ff */
[----:B------:R-:W-:Y:S02]  /*0450*/  @!P1 FFMA R8, R3, 1.84467440737095516160e+19, RZ ;  /* 0x5f80000003089823 */ /* 0x000fe400000000ff */
[----:B------:R-:W-:-:S07]  /*0460*/  @!P1 VIADD R9, R9, 0x40 ;  /* 0x0000004009099836 */ /* 0x000fce0000000000 */
.L_x_5:
[----:B------:R-:W-:Y:S01]  /*0470*/  LEA R3, R6, 0xc0800000, 0x17 ;  /* 0xc080000006037811 */ /* 0x000fe200078eb8ff */
[----:B------:R-:W-:Y:S01]  /*0480*/  VIADD R5, R5, 0xffffff81 ;  /* 0xffffff8105057836 */ /* 0x000fe20000000000 */
[----:B------:R-:W-:Y:S03]  /*0490*/  BSSY.RECONVERGENT B2, `(.L_x_10) ;  /* 0x0000035000027945 */ /* 0x000fe60003800200 */
[----:B------:R-:W-:Y:S01]  /*04a0*/  IMAD.IADD R3, R8, 0x1, -R3 ;  /* 0x0000000108037824 */ /* 0x000fe200078e0a03 */
[C---:B------:R-:W-:Y:S01]  /*04b0*/  IADD3 R6, PT, PT, R5.reuse, 0x7f, -R6 ;  /* 0x0000007f05067810 */ /* 0x040fe20007ffe806 */
[----:B------:R-:W-:Y:S02]  /*04c0*/  IMAD R0, R5, -0x800000, R7 ;  /* 0xff80000005007824 */ /* 0x000fe400078e0207 */
[----:B------:R-:W0:Y:S01]  /*04d0*/  MUFU.RCP R8, R3 ;  /* 0x0000000300087308 */ /* 0x000e220000001000 */
[----:B------:R-:W-:Y:S01]  /*04e0*/  FADD.FTZ R11, -R3, -RZ ;  /* 0x800000ff030b7221 */ /* 0x000fe20000010100 */
[----:B------:R-:W-:-:S03]  /*04f0*/  IMAD.IADD R6, R6, 0x1, R9 ;  /* 0x0000000106067824 */ /* 0x000fc600078e0209 */
[----:B0-----:R-:W-:-:S04]  /*0500*/  FFMA R13, R8, R11, 1 ;  /* 0x3f800000080d7423 */ /* 0x001fc8000000000b */
[----:B------:R-:W-:-:S04]  /*0510*/  FFMA R10, R8, R13, R8 ;  /* 0x0000000d080a7223 */ /* 0x000fc80000000008 */
[----:B------:R-:W-:-:S04]  /*0520*/  FFMA R7, R0, R10, RZ ;  /* 0x0000000a00077223 */ /* 0x000fc800000000ff */
[----:B------:R-:W-:-:S04]  /*0530*/  FFMA R8, R11, R7, R0 ;  /* 0x000000070b087223 */ /* 0x000fc80000000000 */
[----:B------:R-:W-:-:S04]  /*0540*/  FFMA R7, R10, R8, R7 ;  /* 0x000000080a077223 */ /* 0x000fc80000000007 */
[----:B------:R-:W-:-:S04]  /*0550*/  FFMA R8, R11, R7, R0 ;  /* 0x000000070b087223 */ /* 0x000fc80000000000 */
[----:B------:R-:W-:-:S05]  /*0560*/  FFMA R0, R10, R8, R7 ;  /* 0x000000080a007223 */ /* 0x000fca0000000007 */
[----:B------:R-:W-:-:S04]  /*0570*/  SHF.R.U32.HI R3, RZ, 0x17, R0 ;  /* 0x00000017ff037819 */ /* 0x000fc80000011600 */
[----:B------:R-:W-:-:S05]  /*0580*/  LOP3.LUT R3, R3, 0xff, RZ, 0xc0, !PT ;  /* 0x000000ff03037812 */ /* 0x000fca00078ec0ff */
[----:B------:R-:W-:-:S04]  /*0590*/  IMAD.IADD R9, R3, 0x1, R6 ;  /* 0x0000000103097824 */ /* 0x000fc800078e0206 */
[----:B------:R-:W-:-:S05]  /*05a0*/  VIADD R3, R9, 0xffffffff ;  /* 0xffffffff09037836 */ /* 0x000fca0000000000 */
[----:B------:R-:W-:-:S13]  /*05b0*/  ISETP.GE.U32.AND P0, PT, R3, 0xfe, PT ;  /* 0x000000fe0300780c */ /* 0x000fda0003f06070 */
[----:B------:R-:W-:Y:S05]  /*05c0*/  @!P0 BRA `(.L_x_11) ;  /* 0x0000000000808947 */ /* 0x000fea0003800000 */
[----:B------:R-:W-:-:S13]  /*05d0*/  ISETP.GT.AND P0, PT, R9, 0xfe, PT ;  /* 0x000000fe0900780c */ /* 0x000fda0003f04270 */
[----:B------:R-:W-:Y:S05]  /*05e0*/  @P0 BRA `(.L_x_12) ;  /* 0x00000000006c0947 */ /* 0x000fea0003800000 */
[----:B------:R-:W-:-:S13]  /*05f0*/  ISETP.GE.AND P0, PT, R9, 0x1, PT ;  /* 0x000000010900780c */ /* 0x000fda0003f06270 */
[----:B------:R-:W-:Y:S05]  /*0600*/  @P0 BRA `(.L_x_13) ;  /* 0x0000000000740947 */ /* 0x000fea0003800000 */
[----:B------:R-:W-:Y:S02]  /*0610*/  ISETP.GE.AND P0, PT, R9, -0x18, PT ;  /* 0xffffffe80900780c */ /* 0x000fe40003f06270 */
[----:B------:R-:W-:-:S11]  /*0620*/  LOP3.LUT R0, R0, 0x80000000, RZ, 0xc0, !PT ;  /* 0x8000000000007812 */ /* 0x000fd600078ec0ff */
[----:B------:R-:W-:Y:S05]  /*0630*/  @!P0 BRA `(.L_x_13) ;  /* 0x0000000000688947 */ /* 0x000fea0003800000 */
[CCC-:B------:R-:W-:Y:S01]  /*0640*/  FFMA.RZ R3, R10.reuse, R8.reuse, R7.reuse ;  /* 0x000000080a037223 */ /* 0x1c0fe2000000c007 */
[CCC-:B------:R-:W-:Y:S01]  /*0650*/  FFMA.RM R6, R10.reuse, R8.reuse, R7.reuse ;  /* 0x000000080a067223 */ /* 0x1c0fe20000004007 */
[C---:B------:R-:W-:Y:S02]  /*0660*/  ISETP.NE.AND P2, PT, R9.reuse, RZ, PT ;  /* 0x000000ff0900720c */ /* 0x040fe40003f45270 */
[----:B------:R-:W-:Y:S02]  /*0670*/  ISETP.NE.AND P1, PT, R9, RZ, PT ;  /* 0x000000ff0900720c */ /* 0x000fe40003f25270 */
[----:B------:R-:W-:Y:S01]  /*0680*/  LOP3.LUT R5, R3, 0x7fffff, RZ, 0xc0, !PT ;  /* 0x007fffff03057812 */ /* 0x000fe200078ec0ff */
[----:B------:R-:W-:Y:S01]  /*0690*/  FFMA.RP R3, R10, R8, R7 ;  /* 0x000000080a037223 */ /* 0x000fe20000008007 */
[----:B------:R-:W-:Y:S02]  /*06a0*/  VIADD R8, R9, 0x20 ;  /* 0x0000002009087836 */ /* 0x000fe40000000000 */
[----:B------:R-:W-:Y:S01]  /*06b0*/  LOP3.LUT R5, R5, 0x800000, RZ, 0xfc, !PT ;  /* 0x0080000005057812 */ /* 0x000fe200078efcff */
[----:B------:R-:W-:Y:S01]  /*06c0*/  IMAD.MOV R7, RZ, RZ, -R9 ;  /* 0x000000ffff077224 */ /* 0x000fe200078e0a09 */
[----:B------:R-:W-:-:S02]  /*06d0*/  FSETP.NEU.FTZ.AND P0, PT, R3, R6, PT ;  /* 0x000000060300720b */ /* 0x000fc40003f1d000 */
[----:B------:R-:W-:Y:S02]  /*06e0*/  SHF.L.U32 R8, R5, R8, RZ ;  /* 0x0000000805087219 */ /* 0x000fe400000006ff */
[----:B------:R-:W-:Y:S02]  /*06f0*/  SEL R6, R7, RZ, P2 ;  /* 0x000000ff07067207 */ /* 0x000fe40001000000 */
[----:B------:R-:W-:Y:S02]  /*0700*/  ISETP.NE.AND P1, PT, R8, RZ, P1 ;  /* 0x000000ff0800720c */ /* 0x000fe40000f25270 */
[----:B------:R-:W-:Y:S02]  /*0710*/  SHF.R.U32.HI R6, RZ, R6, R5 ;  /* 0x00000006ff067219 */ /* 0x000fe40000011605 */
[----:B------:R-:W-:Y:S02]  /*0720*/  PLOP3.LUT P0, PT, P0, P1, PT, 0xf8, 0x8f ;  /* 0x00000000008f781c */ /* 0x000fe40000703f70 */
[----:B------:R-:W-:-:S02]  /*0730*/  SHF.R.U32.HI R8, RZ, 0x1, R6 ;  /* 0x00000001ff087819 */ /* 0x000fc40000011606 */
[----:B------:R-:W-:-:S04]  /*0740*/  SEL R3, RZ, 0x1, !P0 ;  /* 0x00000001ff037807 */ /* 0x000fc80004000000 */
[----:B------:R-:W-:-:S04]  /*0750*/  LOP3.LUT R3, R3, 0x1, R8, 0xf8, !PT ;  /* 0x0000000103037812 */ /* 0x000fc800078ef808 */
[----:B------:R-:W-:-:S05]  /*0760*/  LOP3.LUT R3, R3, R6, RZ, 0xc0, !PT ;  /* 0x0000000603037212 */ /* 0x000fca00078ec0ff */
[----:B------:R-:W-:-:S05]  /*0770*/  IMAD.IADD R3, R8, 0x1, R3 ;  /* 0x0000000108037824 */ /* 0x000fca00078e0203 */
[----:B------:R-:W-:Y:S01]  /*0780*/  LOP3.LUT R0, R3, R0, RZ, 0xfc, !PT ;  /* 0x0000000003007212 */ /* 0x000fe200078efcff */
[----:B------:R-:W-:Y:S06]  /*0790*/  BRA `(.L_x_13) ;  /* 0x0000000000107947 */ /* 0x000fec0003800000 */
.L_x_12:
[----:B------:R-:W-:-:S04]  /*07a0*/  LOP3.LUT R0, R0, 0x80000000, RZ, 0xc0, !PT ;  /* 0x8000000000007812 */ /* 0x000fc800078ec0ff */
[----:B------:R-:W-:Y:S01]  /*07b0*/  LOP3.LUT R0, R0, 0x7f800000, RZ, 0xfc, !PT ;  /* 0x7f80000000007812 */ /* 0x000fe200078efcff */
[----:B------:R-:W-:Y:S06]  /*07c0*/  BRA `(.L_x_13) ;  /* 0x0000000000047947 */ /* 0x000fec0003800000 */
.L_x_11:
[----:B------:R-:W-:-:S07]  /*07d0*/  IMAD R0, R6, 0x800000, R0 ;  /* 0x0080000006007824 */ /* 0x000fce00078e0200 */
.L_x_13:
[----:B------:R-:W-:Y:S05]  /*07e0*/  BSYNC.RECONVERGENT B2 ;  /* 0x0000000000027941 */ /* 0x000fea0003800200 */
.L_x_10:
[----:B------:R-:W-:Y:S05]  /*07f0*/  BRA `(.L_x_14) ;  /* 0x0000000000207947 */ /* 0x000fea0003800000 */
.L_x_9:
[----:B------:R-:W-:-:S04]  /*0800*/  LOP3.LUT R0, R8, 0x80000000, R7, 0x48, !PT ;  /* 0x8000000008007812 */ /* 0x000fc800078e4807 */
[----:B------:R-:W-:Y:S01]  /*0810*/  LOP3.LUT R0, R0, 0x7f800000, RZ, 0xfc, !PT ;  /* 0x7f80000000007812 */ /* 0x000fe200078efcff */
[----:B------:R-:W-:Y:S06]  /*0820*/  BRA `(.L_x_14) ;  /* 0x0000000000147947 */ /* 0x000fec0003800000 */
.L_x_8:
[----:B------:R-:W-:Y:S01]  /*0830*/  LOP3.LUT R0, R8, 0x80000000, R7, 0x48, !PT ;  /* 0x8000000008007812 */ /* 0x000fe200078e4807 */
[----:B------:R-:W-:Y:S06]  /*0840*/  BRA `(.L_x_14) ;  /* 0x00000000000c7947 */ /* 0x000fec0003800000 */
.L_x_7:
[----:B------:R-:W0:Y:S01]  /*0850*/  MUFU.RSQ R0, -QNAN ;  /* 0xffc0000000007908 */ /* 0x000e220000001400 */
[----:B------:R-:W-:Y:S05]  /*0860*/  BRA `(.L_x_14) ;  /* 0x0000000000047947 */ /* 0x000fea0003800000 */
.L_x_6:
[----:B------:R-:W-:-:S07]  /*0870*/  FADD.FTZ R0, R0, R3 ;  /* 0x0000000300007221 */ /* 0x000fce0000010000 */
.L_x_14:
[----:B------:R-:W-:Y:S05]  /*0880*/  BSYNC.RECONVERGENT B1 ;  /* 0x0000000000017941 */ /* 0x000fea0003800200 */
.L_x_4:
[----:B------:R-:W-:-:S04]  /*0890*/  IMAD.MOV.U32 R5, RZ, RZ, 0x0 ;  /* 0x00000000ff057424 */ /* 0x000fc800078e00ff */
[----:B0-----:R-:W-:Y:S05]  /*08a0*/  RET.REL.NODEC R4 `(mse_backward_f32) ;  /* 0xfffffff404d47950 */ /* 0x001fea0003c3ffff */
.L_x_15:
        /* <DEDUP_REMOVED lines=13> */
.L_x_36:


//--------------------- .text.mse_loss_f32        --------------------------
	.section	.text.mse_loss_f32,"ax",@progbits
	.align	128
        .global         mse_loss_f32
        .type           mse_loss_f32,@function
        .size           mse_loss_f32,(.L_x_37 - mse_loss_f32)
        .other          mse_loss_f32,@"STO_CUDA_ENTRY STV_DEFAULT"
mse_loss_f32:
.text.mse_loss_f32:
[----:B------:R-:W-:Y:S01]  /*0000*/  LDC R1, c[0x0][0x37c] ;  /* 0x0000df00ff017b82 */ /* 0x000fe20000000800 */
[----:B------:R-:W0:Y:S07]  /*0010*/  S2R R9, SR_TID.X ;  /* 0x0000000000097919 */ /* 0x000e2e0000002100 */
[----:B------:R-:W0:Y:S01]  /*0020*/  S2UR UR4, SR_CTAID.X ;  /* 0x00000000000479c3 */ /* 0x000e220000002500 */
[----:B------:R-:W1:Y:S01]  /*0030*/  LDCU UR5, c[0x0][0x398] ;  /* 0x00007300ff0577ac */ /* 0x000e620008000800 */
[----:B------:R-:W2:Y:S06]  /*0040*/  LDCU.64 UR6, c[0x0][0x358] ;  /* 0x00006b00ff0677ac */ /* 0x000eac0008000a00 */
[----:B------:R-:W0:Y:S08]  /*0050*/  LDC R0, c[0x0][0x360] ;  /* 0x0000d800ff007b82 */ /* 0x000e300000000800 */
[----:B------:R-:W3:Y:S08]  /*0060*/  LDC.64 R2, c[0x0][0x380] ;  /* 0x0000e000ff027b82 */ /* 0x000ef00000000a00 */
[----:B------:R-:W4:Y:S01]  /*0070*/  LDC.64 R4, c[0x0][0x388] ;  /* 0x0000e200ff047b82 */ /* 0x000f220000000a00 */
[----:B0-----:R-:W-:-:S05]  /*0080*/  IMAD R7, R0, UR4, R9 ;  /* 0x0000000400077c24 */ /* 0x001fca000f8e0209 */
[----:B-1----:R-:W-:-:S13]  /*0090*/  ISETP.GE.AND P0, PT, R7, UR5, PT ;  /* 0x0000000507007c0c */ /* 0x002fda000bf06270 */
[----:B---3--:R-:W-:-:S04]  /*00a0*/  @!P0 IMAD.WIDE R2, R7, 0x4, R2 ;  /* 0x0000000407028825 */ /* 0x008fc800078e0202 */
[----:B----4-:R-:W-:Y:S02]  /*00b0*/  @!P0 IMAD.WIDE R4, R7, 0x4, R4 ;  /* 0x0000000407048825 */ /* 0x010fe400078e0204 */
[----:B--2---:R-:W2:Y:S04]  /*00c0*/  @!P0 LDG.E R2, desc[UR6][R2.64] ;  /* 0x0000000602028981 */ /* 0x004ea8000c1e1900 */
[----:B------:R-:W2:Y:S01]  /*00d0*/  @!P0 LDG.E R5, desc[UR6][R4.64] ;  /* 0x0000000604058981 */ /* 0x000ea2000c1e1900 */
[----:B------:R-:W0:Y:S01]  /*00e0*/  S2UR UR5, SR_CgaCtaId ;  /* 0x00000000000579c3 */ /* 0x000e220000008800 */
[----:B------:R-:W-:Y:S01]  /*00f0*/  UMOV UR4, 0x400 ;  /* 0x0000040000047882 */ /* 0x000fe20000000000 */
[----:B------:R-:W-:Y:S01]  /*0100*/  ISETP.GE.U32.AND P1, PT, R0, 0x2, PT ;  /* 0x000000020000780c */ /* 0x000fe20003f26070 */
[----:B------:R-:W-:Y:S01]  /*0110*/  IMAD.MOV.U32 R6, RZ, RZ, RZ ;  /* 0x000000ffff067224 */ /* 0x000fe200078e00ff */
[----:B0-----:R-:W-:Y:S01]  /*0120*/  ULEA UR4, UR5, UR4, 0x18 ;  /* 0x0000000405047291 */ /* 0x001fe2000f8ec0ff */
[----:B--2---:R-:W-:-:S04]  /*0130*/  @!P0 FADD R7, R2, -R5 ;  /* 0x8000000502078221 */ /* 0x004fc80000000000 */
[----:B------:R-:W-:Y:S01]  /*0140*/  @!P0 FMUL R6, R7, R7 ;  /* 0x0000000707068220 */ /* 0x000fe20000400000 */
[C---:B------:R-:W-:Y:S02]  /*0150*/  LEA R7, R9.reuse, UR4, 0x2 ;  /* 0x0000000409077c11 */ /* 0x040fe4000f8e10ff */
[----:B------:R-:W-:-:S03]  /*0160*/  ISETP.NE.AND P0, PT, R9, RZ, PT ;  /* 0x000000ff0900720c */ /* 0x000fc60003f05270 */
[----:B------:R0:W-:Y:S01]  /*0170*/  STS [R7], R6 ;  /* 0x0000000607007388 */ /* 0x0001e20000000800 */
[----:B------:R-:W-:Y:S06]  /*0180*/  BAR.SYNC.DEFER_BLOCKING 0x0 ;  /* 0x0000000000007b1d */ /* 0x000fec0000010000 */
[----:B------:R-:W-:Y:S05]  /*0190*/  @!P1 BRA `(.L_x_16) ;  /* 0x00000000002c9947 */ /* 0x000fea0003800000 */
.L_x_17:
[----:B0-----:R-:W-:-:S04]  /*01a0*/  SHF.R.U32.HI R6, RZ, 0x1, R0 ;  /* 0x00000001ff067819 */ /* 0x001fc80000011600 */
[----:B------:R-:W-:-:S13]  /*01b0*/  ISETP.GE.U32.AND P1, PT, R9, R6, PT ;  /* 0x000000060900720c */ /* 0x000fda0003f26070 */
[----:B------:R-:W-:Y:S01]  /*01c0*/  @!P1 IMAD R2, R6, 0x4, R7 ;  /* 0x0000000406029824 */ /* 0x000fe200078e0207 */
[----:B------:R-:W-:Y:S05]  /*01d0*/  @!P1 LDS R3, [R7] ;  /* 0x0000000007039984 */ /* 0x000fea0000000800 */
[----:B------:R-:W0:Y:S02]  /*01e0*/  @!P1 LDS R2, [R2] ;  /* 0x0000000002029984 */ /* 0x000e240000000800 */
[----:B0-----:R-:W-:-:S05]  /*01f0*/  @!P1 FADD R4, R2, R3 ;  /* 0x0000000302049221 */ /* 0x001fca0000000000 */
[----:B------:R1:W-:Y:S01]  /*0200*/  @!P1 STS [R7], R4 ;  /* 0x0000000407009388 */ /* 0x0003e20000000800 */
[----:B------:R-:W-:Y:S01]  /*0210*/  BAR.SYNC.DEFER_BLOCKING 0x0 ;  /* 0x0000000000007b1d */ /* 0x000fe20000010000 */
[----:B------:R-:W-:Y:S01]  /*0220*/  ISETP.GT.U32.AND P1, PT, R0, 0x3, PT ;  /* 0x000000030000780c */ /* 0x000fe20003f24070 */
[----:B------:R-:W-:-:S12]  /*0230*/  IMAD.MOV.U32 R0, RZ, RZ, R6 ;  /* 0x000000ffff007224 */ /* 0x000fd800078e0006 */
[----:B-1----:R-:W-:Y:S05]  /*0240*/  @P1 BRA `(.L_x_17) ;  /* 0xfffffffc00d41947 */ /* 0x002fea000383ffff */
.L_x_16:
[----:B------:R-:W-:Y:S05]  /*0250*/  @P0 EXIT ;  /* 0x000000000000094d */ /* 0x000fea0003800000 */
[----:B------:R-:W1:Y:S01]  /*0260*/  S2UR UR5, SR_CgaCtaId ;  /* 0x00000000000579c3 */ /* 0x000e620000008800 */
[----:B------:R-:W-:Y:S02]  /*0270*/  UMOV UR4, 0x400 ;  /* 0x0000040000047882 */ /* 0x000fe40000000000 */
[----:B-1----:R-:W-:Y:S01]  /*0280*/  ULEA UR4, UR5, UR4, 0x18 ;  /* 0x0000000405047291 */ /* 0x002fe2000f8ec0ff */
[----:B------:R-:W1:Y:S08]  /*0290*/  LDCU UR5, c[0x0][0x398] ;  /* 0x00007300ff0577ac */ /* 0x000e700008000800 */
[----:B------:R-:W2:Y:S01]  /*02a0*/  LDS R0, [UR4] ;  /* 0x00000004ff007984 */ /* 0x000ea20008000800 */
[----:B-1----:R-:W-:-:S04]  /*02b0*/  I2FP.F32.S32 R3, UR5 ;  /* 0x0000000500037c45 */ /* 0x002fc80008201400 */
[----:B------:R-:W1:Y:S02]  /*02c0*/  MUFU.RCP R2, R3 ;  /* 0x0000000300027308 */ /* 0x000e640000001000 */
[----:B-1----:R-:W-:-:S04]  /*02d0*/  FFMA R5, -R3, R2, 1 ;  /* 0x3f80000003057423 */ /* 0x002fc80000000102 */
[----:B------:R-:W-:Y:S02]  /*02e0*/  FFMA R5, R2, R5, R2 ;  /* 0x0000000502057223 */ /* 0x000fe40000000002 */
[----:B--2---:R-:W1:Y:S02]  /*02f0*/  FCHK P0, R0, R3 ;  /* 0x0000000300007302 */ /* 0x004e640000000000 */
[----:B------:R-:W-:-:S04]  /*0300*/  FFMA R2, R0, R5, RZ ;  /* 0x0000000500027223 */ /* 0x000fc800000000ff */
[----:B------:R-:W-:-:S04]  /*0310*/  FFMA R4, -R3, R2, R0 ;  /* 0x0000000203047223 */ /* 0x000fc80000000100 */
[----:B------:R-:W-:Y:S01]  /*0320*/  FFMA R5, R5, R4, R2 ;  /* 0x0000000405057223 */ /* 0x000fe20000000002 */
[----:B-1----:R-:W-:Y:S06]  /*0330*/  @!P0 BRA `(.L_x_18) ;  /* 0x0000000000088947 */ /* 0x002fec0003800000 */
[----:B------:R-:W-:-:S07]  /*0340*/  MOV R2, 0x360 ;  /* 0x0000036000027802 */ /* 0x000fce0000000f00 */
[----:B0-----:R-:W-:Y:S05]  /*0350*/  CALL.REL.NOINC `($__internal_1_$__cuda_sm3x_div_rn_noftz_f32_slowpath) ;  /* 0x00000000000c7944 */ /* 0x001fea0003c00000 */
.L_x_18:
[----:B------:R-:W1:Y:S02]  /*0360*/  LDC.64 R2, c[0x0][0x390] ;  /* 0x0000e400ff027b82 */ /* 0x000e640000000a00 */
[----:B-1----:R-:W-:Y:S01]  /*0370*/  REDG.E.ADD.F32.FTZ.RN.STRONG.GPU desc[UR6][R2.64], R5 ;  /* 0x00000005020079a6 */ /* 0x002fe2000c12f306 */
[----:B------:R-:W-:Y:S05]  /*0380*/  EXIT ;  /* 0x000000000000794d */ /* 0x000fea0003800000 */
        .weak           $__internal_1_$__cuda_sm3x_div_rn_noftz_f32_slowpath
        .type           $__internal_1_$__cuda_sm3x_div_rn_noftz_f32_slowpath,@function
        .size           $__internal_1_$__cuda_sm3x_div_rn_noftz_f32_slowpath,(.L_x_37 - $__internal_1_$__cuda_sm3x_div_rn_noftz_f32_slowpath)
$__internal_1_$__cuda_sm3x_div_rn_noftz_f32_slowpath:
[--C-:B------:R-:W-:Y:S01]  /*0390*/  SHF.R.U32.HI R5, RZ, 0x17, R3.reuse ;  /* 0x00000017ff057819 */ /* 0x100fe20000011603 */
[--C-:B------:R-:W-:Y:S01]  /*03a0*/  IMAD.MOV.U32 R6, RZ, RZ, R0.reuse ;  /* 0x000000ffff067224 */ /* 0x100fe200078e0000 */
[----:B------:R-:W-:Y:S01]  /*03b0*/  SHF.R.U32.HI R4, RZ, 0x17, R0 ;  /* 0x00000017ff047819 */ /* 0x000fe20000011600 */
[----:B------:R-:W-:Y:S01]  /*03c0*/  IMAD.MOV.U32 R7, RZ, RZ, R3 ;  /* 0x000000ffff077224 */ /* 0x000fe200078e0003 */
[----:B------:R-:W-:Y:S02]  /*03d0*/  LOP3.LUT R5, R5, 0xff, RZ, 0xc0, !PT ;  /* 0x000000ff05057812 */ /* 0x000fe400078ec0ff */
        /* <DEDUP_REMOVED lines=30> */
.L_x_19:
[----:B------:R-:W-:Y:S01]  /*05c0*/  LEA R0, R5, 0xc0800000, 0x17 ;  /* 0xc080000005007811 */ /* 0x000fe200078eb8ff */
[----:B------:R-:W-:-:S04]  /*05d0*/  VIADD R4, R4, 0xffffff81 ;  /* 0xffffff8104047836 */ /* 0x000fc80000000000 */
        /* <DEDUP_REMOVED lines=26> */
[-CC-:B------:R-:W-:Y:S01]  /*0780*/  FFMA.RZ R0, R10, R6.reuse, R11.reuse ;  /* 0x000000060a007223 */ /* 0x180fe2000000c00b */
[----:B------:R-:W-:Y:S02]  /*0790*/  VIADD R7, R8, 0x20 ;  /* 0x0000002008077836 */ /* 0x000fe40000000000 */
[-CC-:B------:R-:W-:Y:S01]  /*07a0*/  FFMA.RM R5, R10, R6.reuse, R11.reuse ;  /* 0x000000060a057223 */ /* 0x180fe2000000400b */
[----:B------:R-:W-:Y:S02]  /*07b0*/  ISETP.NE.AND P2, PT, R8, RZ, PT ;  /* 0x000000ff0800720c */ /* 0x000fe40003f45270 */
[----:B------:R-:W-:Y:S01]  /*07c0*/  LOP3.LUT R4, R0, 0x7fffff, RZ, 0xc0, !PT ;  /* 0x007fffff00047812 */ /* 0x000fe200078ec0ff */
[----:B------:R-:W-:Y:S01]  /*07d0*/  FFMA.RP R0, R10, R6, R11 ;  /* 0x000000060a007223 */ /* 0x000fe2000000800b */
[----:B------:R-:W-:Y:S01]  /*07e0*/  IMAD.MOV R6, RZ, RZ, -R8 ;  /* 0x000000ffff067224 */ /* 0x000fe200078e0a08 */
[----:B------:R-:W-:Y:S02]  /*07f0*/  ISETP.NE.AND P1, PT, R8, RZ, PT ;  /* 0x000000ff0800720c */ /* 0x000fe40003f25270 */
[----:B------:R-:W-:-:S02]  /*0800*/  LOP3.LUT R4, R4, 0x800000, RZ, 0xfc, !PT ;  /* 0x0080000004047812 */ /* 0x000fc400078efcff */
[----:B------:R-:W-:Y:S02]  /*0810*/  FSETP.NEU.FTZ.AND P0, PT, R0, R5, PT ;  /* 0x000000050000720b */ /* 0x000fe40003f1d000 */
[----:B------:R-:W-:Y:S02]  /*0820*/  SHF.L.U32 R7, R4, R7, RZ ;  /* 0x0000000704077219 */ /* 0x000fe400000006ff */
[----:B------:R-:W-:Y:S02]  /*0830*/  SEL R5, R6, RZ, P2 ;  /* 0x000000ff06057207 */ /* 0x000fe40001000000 */
[----:B------:R-:W-:Y:S02]  /*0840*/  ISETP.NE.AND P1, PT, R7, RZ, P1 ;  /* 0x000000ff0700720c */ /* 0x000fe40000f25270 */
[----:B------:R-:W-:Y:S02]  /*0850*/  SHF.R.U32.HI R5, RZ, R5, R4 ;  /* 0x00000005ff057219 */ /* 0x000fe40000011604 */
[----:B------:R-:W-:-:S02]  /*0860*/  PLOP3.LUT P0, PT, P0, P1, PT, 0xf8, 0x8f ;  /* 0x00000000008f781c */ /* 0x000fc40000703f70 */
[----:B------:R-:W-:Y:S02]  /*0870*/  SHF.R.U32.HI R7, RZ, 0x1, R5 ;  /* 0x00000001ff077819 */ /* 0x000fe40000011605 */
[----:B------:R-:W-:-:S04]  /*0880*/  SEL R0, RZ, 0x1, !P0 ;  /* 0x00000001ff007807 */ /* 0x000fc80004000000 */
[----:B------:R-:W-:-:S04]  /*0890*/  LOP3.LUT R0, R0, 0x1, R7, 0xf8, !PT ;  /* 0x0000000100007812 */ /* 0x000fc800078ef807 */
[----:B------:R-:W-:-:S05]  /*08a0*/  LOP3.LUT R0, R0, R5, RZ, 0xc0, !PT ;  /* 0x0000000500007212 */ /* 0x000fca00078ec0ff */
[----:B------:R-:W-:-:S05]  /*08b0*/  IMAD.IADD R0, R7, 0x1, R0 ;  /* 0x0000000107007824 */ /* 0x000fca00078e0200 */
[----:B------:R-:W-:Y:S01]  /*08c0*/  LOP3.LUT R3, R0, R3, RZ, 0xfc, !PT ;  /* 0x0000000300037212 */ /* 0x000fe200078efcff */
[----:B------:R-:W-:Y:S06]  /*08d0*/  BRA `(.L_x_26) ;  /* 0x0000000000347947 */ /* 0x000fec0003800000 */
.L_x_25:
[----:B------:R-:W-:-:S04]  /*08e0*/  LOP3.LUT R3, R3, 0x80000000, RZ, 0xc0, !PT ;  /* 0x8000000003037812 */ /* 0x000fc800078ec0ff */
[----:B------:R-:W-:Y:S01]  /*08f0*/  LOP3.LUT R3, R3, 0x7f800000, RZ, 0xfc, !PT ;  /* 0x7f80000003037812 */ /* 0x000fe200078efcff */
[----:B------:R-:W-:Y:S06]  /*0900*/  BRA `(.L_x_26) ;  /* 0x0000000000287947 */ /* 0x000fec0003800000 */
.L_x_24:
[----:B------:R-:W-:Y:S01]  /*0910*/  IMAD R3, R5, 0x800000, R3 ;  /* 0x0080000005037824 */ /* 0x000fe200078e0203 */
[----:B------:R-:W-:Y:S06]  /*0920*/  BRA `(.L_x_26) ;  /* 0x0000000000207947 */ /* 0x000fec0003800000 */
.L_x_23:
[----:B------:R-:W-:-:S04]  /*0930*/  LOP3.LUT R3, R7, 0x80000000, R6, 0x48, !PT ;  /* 0x8000000007037812 */ /* 0x000fc800078e4806 */
[----:B------:R-:W-:Y:S01]  /*0940*/  LOP3.LUT R3, R3, 0x7f800000, RZ, 0xfc, !PT ;  /* 0x7f80000003037812 */ /* 0x000fe200078efcff */
[----:B------:R-:W-:Y:S06]  /*0950*/  BRA `(.L_x_26) ;  /* 0x0000000000147947 */ /* 0x000fec0003800000 */
.L_x_22:
[----:B------:R-:W-:Y:S01]  /*0960*/  LOP3.LUT R3, R7, 0x80000000, R6, 0x48, !PT ;  /* 0x8000000007037812 */ /* 0x000fe200078e4806 */
[----:B------:R-:W-:Y:S06]  /*0970*/  BRA `(.L_x_26) ;  /* 0x00000000000c7947 */ /* 0x000fec0003800000 */
.L_x_21:
[----:B------:R-:W0:Y:S01]  /*0980*/  MUFU.RSQ R3, -QNAN ;  /* 0xffc0000000037908 */ /* 0x000e220000001400 */
[----:B------:R-:W-:Y:S05]  /*0990*/  BRA `(.L_x_26) ;  /* 0x0000000000047947 */ /* 0x000fea0003800000 */
.L_x_20:
[----:B------:R-:W-:-:S07]  /*09a0*/  FADD.FTZ R3, R0, R3 ;  /* 0x0000000300037221 */ /* 0x000fce0000010000 */
.L_x_26:
[----:B0-----:R-:W-:Y:S02]  /*09b0*/  IMAD.MOV.U32 R5, RZ, RZ, R3 ;  /* 0x000000ffff057224 */ /* 0x001fe400078e0003 */
[----:B------:R-:W-:-:S04]  /*09c0*/  IMAD.MOV.U32 R3, RZ, RZ, 0x0 ;  /* 0x00000000ff037424 */ /* 0x000fc800078e00ff */
[----:B------:R-:W-:Y:S05]  /*09d0*/  RET.REL.NODEC R2 `(mse_loss_f32) ;  /* 0xfffffff402887950 */ /* 0x000fea0003c3ffff */
.L_x_27:
        /* <DEDUP_REMOVED lines=10> */
.L_x_37:


//--------------------- .text.relu_backward_f32   --------------------------
	.section	.text.relu_backward_f32,"ax",@progbits
	.align	128
        .global         relu_backward_f32
        .type           relu_backward_f32,@function
        .size           relu_backward_f32,(.L_x_42 - relu_backward_f32)
        .other          relu_backward_f32,@"STO_CUDA_ENTRY STV_DEFAULT"
relu_backward_f32:
.text.relu_backward_f32:
        /* <DEDUP_REMOVED lines=13> */
[----:B------:R-:W-:Y:S01]  /*00d0*/  BSSY.RECONVERGENT B0, `(.L_x_28) ;  /* 0x0000008000007945 */ /* 0x000fe20003800200 */
[----:B------:R-:W-:Y:S02]  /*00e0*/  HFMA2 R9, -RZ, RZ, 0, 0 ;  /* 0x00000000ff097431 */ /* 0x000fe400000001ff */
[----:B--2---:R-:W-:Y:S01]  /*00f0*/  IMAD.WIDE R4, R7, 0x4, R4 ;  /* 0x0000000407047825 */ /* 0x004fe200078e0204 */
[----:B---3--:R-:W-:-:S13]  /*0100*/  FSETP.GT.AND P0, PT, R2, RZ, PT ;  /* 0x000000ff0200720b */ /* 0x008fda0003f04000 */
[----:B------:R-:W-:Y:S05]  /*0110*/  @!P0 BRA `(.L_x_29) ;  /* 0x00000000000c8947 */ /* 0x000fea0003800000 */
[----:B------:R-:W0:Y:S02]  /*0120*/  LDC.64 R2, c[0x0][0x380] ;  /* 0x0000e000ff027b82 */ /* 0x000e240000000a00 */
[----:B0-----:R-:W-:-:S05]  /*0130*/  IMAD.WIDE R2, R7, 0x4, R2 ;  /* 0x0000000407027825 */ /* 0x001fca00078e0202 */
[----:B------:R0:W5:Y:S02]  /*0140*/  LDG.E R9, desc[UR4][R2.64] ;  /* 0x0000000402097981 */ /* 0x000164000c1e1900 */
.L_x_29:
[----:B------:R-:W-:Y:S05]  /*0150*/  BSYNC.RECONVERGENT B0 ;  /* 0x0000000000007941 */ /* 0x000fea0003800200 */
.L_x_28:
[----:B-----5:R-:W-:Y:S01]  /*0160*/  STG.E desc[UR4][R4.64], R9 ;  /* 0x0000000904007986 */ /* 0x020fe2000c101904 */
[----:B------:R-:W-:Y:S05]  /*0170*/  EXIT ;  /* 0x000000000000794d */ /* 0x000fea0003800000 */
.L_x_30:
        /* <DEDUP_REMOVED lines=16> */
.L_x_42:


//--------------------- .text.relu_f32            --------------------------
	.section	.text.relu_f32,"ax",@progbits
	.align	128
        .global         relu_f32
        .type           relu_f32,@function
        .size           relu_f32,(.L_x_43 - relu_f32)
        .other          relu_f32,@"STO_CUDA_ENTRY STV_DEFAULT"
relu_f32:
.text.relu_f32:
        /* <DEDUP_REMOVED lines=13> */
[----:B--2---:R-:W-:Y:S01]  /*00d0*/  IMAD.WIDE R4, R7, 0x4, R4 ;  /* 0x0000000407047825 */ /* 0x004fe200078e0204 */
[----:B---3--:R-:W-:-:S05]  /*00e0*/  FMNMX R7, RZ, R2, !PT ;  /* 0x00000002ff077209 */ /* 0x008fca0007800000 */
[----:B------:R-:W-:Y:S01]  /*00f0*/  STG.E desc[UR4][R4.64], R7 ;  /* 0x0000000704007986 */ /* 0x000fe2000c101904 */
[----:B------:R-:W-:Y:S05]  /*0100*/  EXIT ;  /* 0x000000000000794d */ /* 0x000fea0003800000 */
.L_x_31:
        /* <DEDUP_REMOVED lines=15> */
.L_x_43:


//--------------------- .text.mul_scalar_f32      --------------------------
	.section	.text.mul_scalar_f32,"ax",@progbits
	.align	128
        .global         mul_scalar_f32
        .type           mul_scalar_f32,@function
        .size           mul_scalar_f32,(.L_x_44 - mul_scalar_f32)
        .other          mul_scalar_f32,@"STO_CUDA_ENTRY STV_DEFAULT"
mul_scalar_f32:
.text.mul_scalar_f32:
        /* <DEDUP_REMOVED lines=9> */
[----:B------:R-:W1:Y:S01]  /*0090*/  LDCU.64 UR4, c[0x0][0x358] ;  /* 0x00006b00ff0477ac */ /* 0x000e620008000a00 */
[----:B------:R-:W2:Y:S06]  /*00a0*/  LDCU UR6, c[0x0][0x388] ;  /* 0x00007100ff0677ac */ /* 0x000eac0008000800 */
[----:B------:R-:W3:Y:S01]  /*00b0*/  LDC.64 R4, c[0x0][0x390] ;  /* 0x0000e400ff047b82 */ /* 0x000ee20000000a00 */
[----:B0-----:R-:W-:-:S06]  /*00c0*/  IMAD.WIDE R2, R7, 0x4, R2 ;  /* 0x0000000407027825 */ /* 0x001fcc00078e0202 */
[----:B-1----:R-:W2:Y:S01]  /*00d0*/  LDG.E R2, desc[UR4][R2.64] ;  /* 0x0000000402027981 */ /* 0x002ea2000c1e1900 */
[----:B---3--:R-:W-:-:S04]  /*00e0*/  IMAD.WIDE R4, R7, 0x4, R4 ;  /* 0x0000000407047825 */ /* 0x008fc800078e0204 */
[----:B--2---:R-:W-:-:S05]  /*00f0*/  FMUL R7, R2, UR6 ;  /* 0x0000000602077c20 */ /* 0x004fca0008400000 */
[----:B------:R-:W-:Y:S01]  /*0100*/  STG.E desc[UR4][R4.64], R7 ;  /* 0x0000000704007986 */ /* 0x000fe2000c101904 */
[----:B------:R-:W-:Y:S05]  /*0110*/  EXIT ;  /* 0x000000000000794d */ /* 0x000fea0003800000 */
.L_x_32:
        /* <DEDUP_REMOVED lines=14> */
.L_x_44:


//--------------------- .text.mul_f32             --------------------------
	.section	.text.mul_f32,"ax",@progbits
	.align	128
        .global         mul_f32
        .type           mul_f32,@function
        .size           mul_f32,(.L_x_45 - mul_f32)
        .other          mul_f32,@"STO_CUDA_ENTRY STV_DEFAULT"
mul_f32:
.text.mul_f32:
        /* <DEDUP_REMOVED lines=10> */
[----:B------:R-:W2:Y:S08]  /*00a0*/  LDC.64 R4, c[0x0][0x388] ;  /* 0x0000e200ff047b82 */ /* 0x000eb00000000a00 */
[----:B------:R-:W3:Y:S01]  /*00b0*/  LDC.64 R6, c[0x0][0x390] ;  /* 0x0000e400ff067b82 */ /* 0x000ee20000000a00 */
[----:B0-----:R-:W-:-:S06]  /*00c0*/  IMAD.WIDE R2, R9, 0x4, R2 ;  /* 0x0000000409027825 */ /* 0x001fcc00078e0202 */
[----:B-1----:R-:W4:Y:S01]  /*00d0*/  LDG.E R2, desc[UR4][R2.64] ;  /* 0x0000000402027981 */ /* 0x002f22000c1e1900 */
[----:B--2---:R-:W-:-:S06]  /*00e0*/  IMAD.WIDE R4, R9, 0x4, R4 ;  /* 0x0000000409047825 */ /* 0x004fcc00078e0204 */
[----:B------:R-:W4:Y:S01]  /*00f0*/  LDG.E R5, desc[UR4][R4.64] ;  /* 0x0000000404057981 */ /* 0x000f22000c1e1900 */
[----:B---3--:R-:W-:-:S04]  /*0100*/  IMAD.WIDE R6, R9, 0x4, R6 ;  /* 0x0000000409067825 */ /* 0x008fc800078e0206 */
[----:B----4-:R-:W-:-:S05]  /*0110*/  FMUL R9, R2, R5 ;  /* 0x0000000502097220 */ /* 0x010fca0000400000 */
[----:B------:R-:W-:Y:S01]  /*0120*/  STG.E desc[UR4][R6.64], R9 ;  /* 0x0000000906007986 */ /* 0x000fe2000c101904 */
[----:B------:R-:W-:Y:S05]  /*0130*/  EXIT ;  /* 0x000000000000794d */ /* 0x000fea0003800000 */
.L_x_33:
        /* <DEDUP_REMOVED lines=12> */
.L_x_45:


//--------------------- .text.add_f32             --------------------------
	.section	.text.add_f32,"ax",@progbits
	.align	128
        .global         add_f32
        .type           add_f32,@function
        .size           add_f32,(.L_x_46 - add_f32)
        .other          add_f32,@"STO_CUDA_ENTRY STV_DEFAULT"
add_f32:
.text.add_f32:
        /* <DEDUP_REMOVED lines=17> */
[----:B----4-:R-:W-:-:S05]  /*0110*/  FADD R9, R2, R5 ;  /* 0x0000000502097221 */ /* 0x010fca0000000000 */
[----:B------:R-:W-:Y:S01]  /*0120*/  STG.E desc[UR4][R6.64], R9 ;  /* 0x0000000906007986 */ /* 0x000fe2000c101904 */
[----:B------:R-:W-:Y:S05]  /*0130*/  EXIT ;  /* 0x000000000000794d */ /* 0x000fea0003800000 */
.L_x_34:
        /* <DEDUP_REMOVED lines=12> */
.L_x_46:


//--------------------- .text.update_weights_f32  --------------------------
	.section	.text.update_weights_f32,"ax",@progbits
	.align	128
        .global         update_weights_f32
        .type           update_weights_f32,@function
        .size           update_weights_f32,(.L_x_47 - update_weights_f32)
        .other          update_weights_f32,@"STO_CUDA_ENTRY STV_DEFAULT"
update_weights_f32:
.text.update_weights_f32:
        /* <DEDUP_REMOVED lines=14> */
[----:B---3--:R-:W-:-:S05]  /*00e0*/  IMAD.WIDE R4, R7, 0x4, R4 ;  /* 0x0000000407047825 */ /* 0x008fca00078e0204 */
[----:B------:R-:W2:Y:S02]  /*00f0*/  LDG.E R7, desc[UR4][R4.64] ;  /* 0x0000000404077981 */ /* 0x000ea4000c1e1900 */
[----:B--2---:R-:W-:-:S05]  /*0100*/  FFMA R7, -R2, UR6, R7 ;  /* 0x0000000602077c23 */ /* 0x004fca0008000107 */
[----:B------:R-:W-:Y:S01]  /*0110*/  STG.E desc[UR4][R4.64], R7 ;  /* 0x0000000704007986 */ /* 0x000fe2000c101904 */
[----:B------:R-:W-:Y:S05]  /*0120*/  EXIT ;  /* 0x000000000000794d */ /* 0x000fea0003800000 */
.L_x_35:
        /* <DEDUP_REMOVED lines=13> */
.L_x_47:


//--------------------- .nv.shared.copy_f32       --------------------------
	.section	.nv.shared.copy_f32,"aw",@nobits
	.sectionflags	@""
	.align	16
	.zero		1024


//--------------------- .nv.shared.reserved.0     --------------------------
	.section	.nv.shared.reserved.0,"aw",@nobits
	.weak		__nv_reservedSMEM_offset_0_alias
	.size		__nv_reservedSMEM_offset_0_alias, 0, 64
	.other		__nv_reservedSMEM_offset_0_alias,@"STO_CUDA_RESERVED_SHARED STV_DEFAULT"
__nv_reservedSMEM_offset_0_alias:
	.zero		0
	.zero		64


//--------------------- .nv.shared.fill_f32       --------------------------
	.section	.nv.shared.fill_f32,"aw",@nobits
	.sectionflags	@""
	.align	16
	.zero		1024


//--------------------- .nv.shared.mse_backward_f32 --------------------------
	.section	.nv.shared.mse_backward_f32,"aw",@nobits
	.sectionflags	@""
	.align	16
	.zero		1024


//--------------------- .nv.shared.mse_loss_f32   --------------------------
	.section	.nv.shared.mse_loss_f32,"aw",@nobits
	.sectionflags	@""
	.align	16
	.zero		1024


//--------------------- .nv.shared.relu_backward_f32 --------------------------
	.section	.nv.shared.relu_backward_f32,"aw",@nobits
	.sectionflags	@""
	.align	16
	.zero		1024


//--------------------- .nv.shared.relu_f32       --------------------------
	.section	.nv.shared.relu_f32,"aw",@nobits
	.sectionflags	@""
	.align	16
	.zero		1024


//--------------------- .nv.shared.mul_scalar_f32 --------------------------
	.section	.nv.shared.mul_scalar_f32,"aw",@nobits
	.sectionflags	@""
	.align	16
	.zero		1024


//--------------------- .nv.shared.mul_f32        --------------------------
	.section	.nv.shared.mul_f32,"aw",@nobits
	.sectionflags	@""
	.align	16
	.zero		1024


//--------------------- .nv.shared.add_f32        --------------------------
	.section	.nv.shared.add_f32,"aw",@nobits
	.sectionflags	@""
	.align	16
	.zero		1024


//--------------------- .nv.shared.update_weights_f32 --------------------------
	.section	.nv.shared.update_weights_f32,"aw",@nobits
	.sectionflags	@""
	.align	16
	.zero		1024


//--------------------- .nv.constant0.copy_f32    --------------------------
	.section	.nv.constant0.copy_f32,"a",@progbits
	.sectionflags	@""
	.align	4
.nv.constant0.copy_f32:
	.zero		916


//--------------------- .nv.constant0.fill_f32    --------------------------
	.section	.nv.constant0.fill_f32,"a",@progbits
	.sectionflags	@""
	.align	4
.nv.constant0.fill_f32:
	.zero		912


//--------------------- .nv.constant0.mse_backward_f32 --------------------------
	.section	.nv.constant0.mse_backward_f32,"a",@progbits
	.sectionflags	@""
	.align	4
.nv.constant0.mse_backward_f32:
	.zero		924


//--------------------- .nv.constant0.mse_loss_f32 --------------------------
	.section	.nv.constant0.mse_loss_f32,"a",@progbits
	.sectionflags	@""
	.align	4
.nv.constant0.mse_loss_f32:
	.zero		924


//--------------------- .nv.constant0.relu_backward_f32 --------------------------
	.section	.nv.constant0.relu_backward_f32,"a",@progbits
	.sectionflags	@""
	.align	4
.nv.constant0.relu_backward_f32:
	.zero		924


//--------------------- .nv.constant0.relu_f32    --------------------------
	.section	.nv.constant0.relu_f32,"a",@progbits
	.sectionflags	@""
	.align	4
.nv.constant0.relu_f32:
	.zero		916


//--------------------- .nv.constant0.mul_scalar_f32 --------------------------
	.section	.nv.constant0.mul_scalar_f32,"a",@progbits
	.sectionflags	@""
	.align	4
.nv.constant0.mul_scalar_f32:
	.zero		924


//--------------------- .nv.constant0.mul_f32     --------------------------
	.section	.nv.constant0.mul_f32,"a",@progbits
	.sectionflags	@""
	.align	4
.nv.constant0.mul_f32:
	.zero		924


//--------------------- .nv.constant0.add_f32     --------------------------
	.section	.nv.constant0.add_f32,"a",@progbits
	.sectionflags	@""
	.align	4
.nv.constant0.add_f32:
	.zero		924


//--------------------- .nv.constant0.update_weights_f32 --------------------------
	.section	.nv.constant0.update_weights_f32,"a",@progbits
	.sectionflags	@""
	.align	4
.nv.constant0.update_weights_f32:
	.zero		920


//--------------------- SYMBOLS --------------------------

	.type		.nv.reservedSmem.offset0,@object
	.size		.nv.reservedSmem.offset0,0x4
	.type		.nv.reservedSmem.cap,@object
	.size		.nv.reservedSmem.cap,0x4
